//
// Generated by NVIDIA NVVM Compiler
//
// Compiler Build ID: CL-36424714
// Cuda compilation tools, release 13.0, V13.0.88
// Based on NVVM 20.0.0
//

.version 9.0
.target sm_100
.address_size 64

	// .globl	_Z10computeA_1PiiiiiiiiiiiiPdS0_S0_
.extern .func  (.param .b32 func_retval0) vprintf
(
	.param .b64 vprintf_param_0,
	.param .b64 vprintf_param_1
)
;
// _ZZ10computeA_1PiiiiiiiiiiiiPdS0_S0_E5sdata has been demoted
.global .align 1 .b8 $str[7] = {126, 126, 126, 37, 108, 102};

.visible .entry _Z10computeA_1PiiiiiiiiiiiiPdS0_S0_(
	.param .u64 .ptr .align 1 _Z10computeA_1PiiiiiiiiiiiiPdS0_S0__param_0,
	.param .u32 _Z10computeA_1PiiiiiiiiiiiiPdS0_S0__param_1,
	.param .u32 _Z10computeA_1PiiiiiiiiiiiiPdS0_S0__param_2,
	.param .u32 _Z10computeA_1PiiiiiiiiiiiiPdS0_S0__param_3,
	.param .u32 _Z10computeA_1PiiiiiiiiiiiiPdS0_S0__param_4,
	.param .u32 _Z10computeA_1PiiiiiiiiiiiiPdS0_S0__param_5,
	.param .u32 _Z10computeA_1PiiiiiiiiiiiiPdS0_S0__param_6,
	.param .u32 _Z10computeA_1PiiiiiiiiiiiiPdS0_S0__param_7,
	.param .u32 _Z10computeA_1PiiiiiiiiiiiiPdS0_S0__param_8,
	.param .u32 _Z10computeA_1PiiiiiiiiiiiiPdS0_S0__param_9,
	.param .u32 _Z10computeA_1PiiiiiiiiiiiiPdS0_S0__param_10,
	.param .u32 _Z10computeA_1PiiiiiiiiiiiiPdS0_S0__param_11,
	.param .u64 .ptr .align 1 _Z10computeA_1PiiiiiiiiiiiiPdS0_S0__param_12,
	.param .u64 .ptr .align 1 _Z10computeA_1PiiiiiiiiiiiiPdS0_S0__param_13,
	.param .u64 .ptr .align 1 _Z10computeA_1PiiiiiiiiiiiiPdS0_S0__param_14
)
{
	.reg .pred 	%p<3>;
	.reg .b32 	%r<42>;
	.reg .b64 	%rd<23>;
	.reg .b64 	%fd<24>;
	// demoted variable
	.shared .align 8 .b8 _ZZ10computeA_1PiiiiiiiiiiiiPdS0_S0_E5sdata[384];
	ld.param.u64 	%rd4, [_Z10computeA_1PiiiiiiiiiiiiPdS0_S0__param_0];
	ld.param.u32 	%r6, [_Z10computeA_1PiiiiiiiiiiiiPdS0_S0__param_1];
	ld.param.u32 	%r7, [_Z10computeA_1PiiiiiiiiiiiiPdS0_S0__param_3];
	ld.param.u32 	%r8, [_Z10computeA_1PiiiiiiiiiiiiPdS0_S0__param_4];
	ld.param.u32 	%r9, [_Z10computeA_1PiiiiiiiiiiiiPdS0_S0__param_5];
	ld.param.u32 	%r10, [_Z10computeA_1PiiiiiiiiiiiiPdS0_S0__param_6];
	ld.param.u32 	%r13, [_Z10computeA_1PiiiiiiiiiiiiPdS0_S0__param_8];
	ld.param.u32 	%r14, [_Z10computeA_1PiiiiiiiiiiiiPdS0_S0__param_9];
	ld.param.u32 	%r11, [_Z10computeA_1PiiiiiiiiiiiiPdS0_S0__param_10];
	ld.param.u32 	%r12, [_Z10computeA_1PiiiiiiiiiiiiPdS0_S0__param_11];
	ld.param.u64 	%rd3, [_Z10computeA_1PiiiiiiiiiiiiPdS0_S0__param_12];
	ld.param.u64 	%rd5, [_Z10computeA_1PiiiiiiiiiiiiPdS0_S0__param_13];
	ld.param.u64 	%rd6, [_Z10computeA_1PiiiiiiiiiiiiPdS0_S0__param_14];
	cvta.to.global.u64 	%rd1, %rd6;
	cvta.to.global.u64 	%rd2, %rd5;
	cvta.to.global.u64 	%rd7, %rd4;
	mov.u32 	%r15, %ctaid.x;
	shl.b32 	%r16, %r15, 5;
	mov.u32 	%r1, %tid.x;
	add.s32 	%r17, %r16, %r1;
	and.b32  	%r2, %r1, 31;
	shr.s32 	%r18, %r17, 31;
	shr.u32 	%r19, %r18, 27;
	add.s32 	%r20, %r17, %r19;
	shr.s32 	%r21, %r20, 5;
	mul.wide.s32 	%rd8, %r13, 4;
	add.s64 	%rd9, %rd7, %rd8;
	ld.global.u32 	%r22, [%rd9];
	div.s32 	%r3, %r21, %r22;
	mul.lo.s32 	%r23, %r3, %r22;
	sub.s32 	%r4, %r21, %r23;
	mul.wide.s32 	%rd10, %r14, 4;
	add.s64 	%rd11, %rd7, %rd10;
	ld.global.u32 	%r5, [%rd11];
	setp.gt.s32 	%p1, %r5, 32;
	@%p1 bra 	$L__BB0_3;
	setp.ge.s32 	%p2, %r2, %r5;
	mov.f64 	%fd23, 0d0000000000000000;
	@%p2 bra 	$L__BB0_4;
	add.s32 	%r24, %r3, %r6;
	add.s32 	%r25, %r4, %r8;
	add.s32 	%r26, %r2, %r9;
	mad.lo.s32 	%r27, %r26, %r11, %r24;
	mul.wide.s32 	%rd12, %r27, 8;
	add.s64 	%rd13, %rd2, %rd12;
	ld.global.f64 	%fd5, [%rd13];
	add.f64 	%fd6, %fd5, %fd5;
	add.s32 	%r28, %r2, %r10;
	mad.lo.s32 	%r29, %r28, %r12, %r25;
	mul.wide.s32 	%rd14, %r29, 8;
	add.s64 	%rd15, %rd1, %rd14;
	ld.global.f64 	%fd7, [%rd15];
	fma.rn.f64 	%fd23, %fd6, %fd7, 0d0000000000000000;
	bra.uni 	$L__BB0_4;
$L__BB0_3:
	add.s32 	%r30, %r9, %r2;
	mad.lo.s32 	%r31, %r11, %r30, %r6;
	add.s32 	%r32, %r31, %r3;
	mul.wide.s32 	%rd16, %r32, 8;
	add.s64 	%rd17, %rd2, %rd16;
	ld.global.f64 	%fd8, [%rd17];
	add.f64 	%fd9, %fd8, %fd8;
	add.s32 	%r33, %r10, %r2;
	mad.lo.s32 	%r34, %r12, %r33, %r8;
	add.s32 	%r35, %r34, %r4;
	mul.wide.s32 	%rd18, %r35, 8;
	add.s64 	%rd19, %rd1, %rd18;
	ld.global.f64 	%fd10, [%rd19];
	fma.rn.f64 	%fd23, %fd9, %fd10, 0d0000000000000000;
$L__BB0_4:
	cvta.to.global.u64 	%rd20, %rd3;
	shl.b32 	%r36, %r1, 3;
	mov.u32 	%r37, _ZZ10computeA_1PiiiiiiiiiiiiPdS0_S0_E5sdata;
	add.s32 	%r38, %r37, %r36;
	st.volatile.shared.f64 	[%r38], %fd23;
	ld.volatile.shared.f64 	%fd11, [%r38+128];
	add.f64 	%fd12, %fd23, %fd11;
	st.volatile.shared.f64 	[%r38], %fd12;
	ld.volatile.shared.f64 	%fd13, [%r38+64];
	add.f64 	%fd14, %fd12, %fd13;
	st.volatile.shared.f64 	[%r38], %fd14;
	ld.volatile.shared.f64 	%fd15, [%r38+32];
	add.f64 	%fd16, %fd14, %fd15;
	st.volatile.shared.f64 	[%r38], %fd16;
	ld.volatile.shared.f64 	%fd17, [%r38+16];
	add.f64 	%fd18, %fd16, %fd17;
	st.volatile.shared.f64 	[%r38], %fd18;
	ld.volatile.shared.f64 	%fd19, [%r38+8];
	add.f64 	%fd20, %fd18, %fd19;
	st.volatile.shared.f64 	[%r38], %fd20;
	add.s32 	%r39, %r3, %r6;
	add.s32 	%r40, %r4, %r7;
	mad.lo.s32 	%r41, %r40, %r11, %r39;
	mul.wide.s32 	%rd21, %r41, 8;
	add.s64 	%rd22, %rd20, %rd21;
	ld.global.f64 	%fd21, [%rd22];
	add.f64 	%fd22, %fd20, %fd21;
	st.global.f64 	[%rd22], %fd22;
	ret;

}
	// .globl	_Z11computeA_11PiS_iiiiiiiiiiiPdS0_S0_
.visible .entry _Z11computeA_11PiS_iiiiiiiiiiiPdS0_S0_(
	.param .u64 .ptr .align 1 _Z11computeA_11PiS_iiiiiiiiiiiPdS0_S0__param_0,
	.param .u64 .ptr .align 1 _Z11computeA_11PiS_iiiiiiiiiiiPdS0_S0__param_1,
	.param .u32 _Z11computeA_11PiS_iiiiiiiiiiiPdS0_S0__param_2,
	.param .u32 _Z11computeA_11PiS_iiiiiiiiiiiPdS0_S0__param_3,
	.param .u32 _Z11computeA_11PiS_iiiiiiiiiiiPdS0_S0__param_4,
	.param .u32 _Z11computeA_11PiS_iiiiiiiiiiiPdS0_S0__param_5,
	.param .u32 _Z11computeA_11PiS_iiiiiiiiiiiPdS0_S0__param_6,
	.param .u32 _Z11computeA_11PiS_iiiiiiiiiiiPdS0_S0__param_7,
	.param .u32 _Z11computeA_11PiS_iiiiiiiiiiiPdS0_S0__param_8,
	.param .u32 _Z11computeA_11PiS_iiiiiiiiiiiPdS0_S0__param_9,
	.param .u32 _Z11computeA_11PiS_iiiiiiiiiiiPdS0_S0__param_10,
	.param .u32 _Z11computeA_11PiS_iiiiiiiiiiiPdS0_S0__param_11,
	.param .u32 _Z11computeA_11PiS_iiiiiiiiiiiPdS0_S0__param_12,
	.param .u64 .ptr .align 1 _Z11computeA_11PiS_iiiiiiiiiiiPdS0_S0__param_13,
	.param .u64 .ptr .align 1 _Z11computeA_11PiS_iiiiiiiiiiiPdS0_S0__param_14,
	.param .u64 .ptr .align 1 _Z11computeA_11PiS_iiiiiiiiiiiPdS0_S0__param_15
)
{
	.reg .pred 	%p<4>;
	.reg .b32 	%r<35>;
	.reg .b64 	%rd<23>;
	.reg .b64 	%fd<8>;

	ld.param.u64 	%rd9, [_Z11computeA_11PiS_iiiiiiiiiiiPdS0_S0__param_0];
	ld.param.u64 	%rd10, [_Z11computeA_11PiS_iiiiiiiiiiiPdS0_S0__param_1];
	ld.param.u32 	%r7, [_Z11computeA_11PiS_iiiiiiiiiiiPdS0_S0__param_2];
	ld.param.u32 	%r8, [_Z11computeA_11PiS_iiiiiiiiiiiPdS0_S0__param_4];
	ld.param.u32 	%r9, [_Z11computeA_11PiS_iiiiiiiiiiiPdS0_S0__param_5];
	ld.param.u32 	%r10, [_Z11computeA_11PiS_iiiiiiiiiiiPdS0_S0__param_6];
	ld.param.u32 	%r11, [_Z11computeA_11PiS_iiiiiiiiiiiPdS0_S0__param_7];
	ld.param.u32 	%r15, [_Z11computeA_11PiS_iiiiiiiiiiiPdS0_S0__param_8];
	ld.param.u32 	%r16, [_Z11computeA_11PiS_iiiiiiiiiiiPdS0_S0__param_9];
	ld.param.u32 	%r12, [_Z11computeA_11PiS_iiiiiiiiiiiPdS0_S0__param_10];
	ld.param.u32 	%r13, [_Z11computeA_11PiS_iiiiiiiiiiiPdS0_S0__param_11];
	ld.param.u32 	%r14, [_Z11computeA_11PiS_iiiiiiiiiiiPdS0_S0__param_12];
	ld.param.u64 	%rd6, [_Z11computeA_11PiS_iiiiiiiiiiiPdS0_S0__param_13];
	ld.param.u64 	%rd7, [_Z11computeA_11PiS_iiiiiiiiiiiPdS0_S0__param_14];
	ld.param.u64 	%rd8, [_Z11computeA_11PiS_iiiiiiiiiiiPdS0_S0__param_15];
	cvta.to.global.u64 	%rd11, %rd9;
	cvta.to.global.u64 	%rd1, %rd10;
	mov.u32 	%r17, %ctaid.x;
	mov.u32 	%r18, %ntid.x;
	mov.u32 	%r19, %tid.x;
	mad.lo.s32 	%r1, %r17, %r18, %r19;
	mul.wide.s32 	%rd12, %r16, 4;
	add.s64 	%rd13, %rd1, %rd12;
	ld.global.u32 	%r2, [%rd13];
	mul.wide.s32 	%rd14, %r15, 4;
	add.s64 	%rd15, %rd11, %rd14;
	ld.global.u32 	%r20, [%rd15];
	mul.lo.s32 	%r21, %r20, %r2;
	setp.ge.s32 	%p1, %r1, %r21;
	@%p1 bra 	$L__BB1_4;
	mul.wide.s32 	%rd16, %r12, 4;
	add.s64 	%rd2, %rd1, %rd16;
	ld.global.u32 	%r22, [%rd2];
	setp.lt.s32 	%p2, %r22, 1;
	@%p2 bra 	$L__BB1_4;
	div.s32 	%r24, %r1, %r2;
	mul.lo.s32 	%r25, %r24, %r2;
	sub.s32 	%r26, %r1, %r25;
	add.s32 	%r3, %r24, %r7;
	add.s32 	%r27, %r26, %r8;
	mad.lo.s32 	%r28, %r27, %r13, %r3;
	cvta.to.global.u64 	%rd17, %rd6;
	mul.wide.s32 	%rd18, %r28, 8;
	add.s64 	%rd3, %rd17, %rd18;
	add.s32 	%r4, %r26, %r9;
	ld.global.f64 	%fd7, [%rd3];
	cvta.to.global.u64 	%rd4, %rd7;
	cvta.to.global.u64 	%rd5, %rd8;
	mov.b32 	%r34, 0;
$L__BB1_3:
	add.s32 	%r29, %r34, %r10;
	mad.lo.s32 	%r30, %r29, %r13, %r3;
	mul.wide.s32 	%rd19, %r30, 8;
	add.s64 	%rd20, %rd4, %rd19;
	ld.global.f64 	%fd4, [%rd20];
	add.f64 	%fd5, %fd4, %fd4;
	add.s32 	%r31, %r34, %r11;
	mad.lo.s32 	%r32, %r31, %r14, %r4;
	mul.wide.s32 	%rd21, %r32, 8;
	add.s64 	%rd22, %rd5, %rd21;
	ld.global.f64 	%fd6, [%rd22];
	fma.rn.f64 	%fd7, %fd5, %fd6, %fd7;
	st.global.f64 	[%rd3], %fd7;
	add.s32 	%r34, %r34, 1;
	ld.global.u32 	%r33, [%rd2];
	setp.lt.s32 	%p3, %r34, %r33;
	@%p3 bra 	$L__BB1_3;
$L__BB1_4:
	ret;

}
	// .globl	_Z11computeA_22PiS_iiiiiiiiiiiiiiiiiPdS0_S0_iiii
.visible .entry _Z11computeA_22PiS_iiiiiiiiiiiiiiiiiPdS0_S0_iiii(
	.param .u64 .ptr .align 1 _Z11computeA_22PiS_iiiiiiiiiiiiiiiiiPdS0_S0_iiii_param_0,
	.param .u64 .ptr .align 1 _Z11computeA_22PiS_iiiiiiiiiiiiiiiiiPdS0_S0_iiii_param_1,
	.param .u32 _Z11computeA_22PiS_iiiiiiiiiiiiiiiiiPdS0_S0_iiii_param_2,
	.param .u32 _Z11computeA_22PiS_iiiiiiiiiiiiiiiiiPdS0_S0_iiii_param_3,
	.param .u32 _Z11computeA_22PiS_iiiiiiiiiiiiiiiiiPdS0_S0_iiii_param_4,
	.param .u32 _Z11computeA_22PiS_iiiiiiiiiiiiiiiiiPdS0_S0_iiii_param_5,
	.param .u32 _Z11computeA_22PiS_iiiiiiiiiiiiiiiiiPdS0_S0_iiii_param_6,
	.param .u32 _Z11computeA_22PiS_iiiiiiiiiiiiiiiiiPdS0_S0_iiii_param_7,
	.param .u32 _Z11computeA_22PiS_iiiiiiiiiiiiiiiiiPdS0_S0_iiii_param_8,
	.param .u32 _Z11computeA_22PiS_iiiiiiiiiiiiiiiiiPdS0_S0_iiii_param_9,
	.param .u32 _Z11computeA_22PiS_iiiiiiiiiiiiiiiiiPdS0_S0_iiii_param_10,
	.param .u32 _Z11computeA_22PiS_iiiiiiiiiiiiiiiiiPdS0_S0_iiii_param_11,
	.param .u32 _Z11computeA_22PiS_iiiiiiiiiiiiiiiiiPdS0_S0_iiii_param_12,
	.param .u32 _Z11computeA_22PiS_iiiiiiiiiiiiiiiiiPdS0_S0_iiii_param_13,
	.param .u32 _Z11computeA_22PiS_iiiiiiiiiiiiiiiiiPdS0_S0_iiii_param_14,
	.param .u32 _Z11computeA_22PiS_iiiiiiiiiiiiiiiiiPdS0_S0_iiii_param_15,
	.param .u32 _Z11computeA_22PiS_iiiiiiiiiiiiiiiiiPdS0_S0_iiii_param_16,
	.param .u32 _Z11computeA_22PiS_iiiiiiiiiiiiiiiiiPdS0_S0_iiii_param_17,
	.param .u32 _Z11computeA_22PiS_iiiiiiiiiiiiiiiiiPdS0_S0_iiii_param_18,
	.param .u64 .ptr .align 1 _Z11computeA_22PiS_iiiiiiiiiiiiiiiiiPdS0_S0_iiii_param_19,
	.param .u64 .ptr .align 1 _Z11computeA_22PiS_iiiiiiiiiiiiiiiiiPdS0_S0_iiii_param_20,
	.param .u64 .ptr .align 1 _Z11computeA_22PiS_iiiiiiiiiiiiiiiiiPdS0_S0_iiii_param_21,
	.param .u32 _Z11computeA_22PiS_iiiiiiiiiiiiiiiiiPdS0_S0_iiii_param_22,
	.param .u32 _Z11computeA_22PiS_iiiiiiiiiiiiiiiiiPdS0_S0_iiii_param_23,
	.param .u32 _Z11computeA_22PiS_iiiiiiiiiiiiiiiiiPdS0_S0_iiii_param_24,
	.param .u32 _Z11computeA_22PiS_iiiiiiiiiiiiiiiiiPdS0_S0_iiii_param_25
)
{
	.local .align 8 .b8 	__local_depot2[8];
	.reg .b64 	%SP;
	.reg .b64 	%SPL;
	.reg .pred 	%p<8>;
	.reg .b32 	%r<91>;
	.reg .b64 	%rd<35>;
	.reg .b64 	%fd<9>;

	mov.u64 	%SPL, __local_depot2;
	cvta.local.u64 	%SP, %SPL;
	ld.param.u64 	%rd10, [_Z11computeA_22PiS_iiiiiiiiiiiiiiiiiPdS0_S0_iiii_param_0];
	ld.param.u64 	%rd11, [_Z11computeA_22PiS_iiiiiiiiiiiiiiiiiPdS0_S0_iiii_param_1];
	ld.param.u32 	%r35, [_Z11computeA_22PiS_iiiiiiiiiiiiiiiiiPdS0_S0_iiii_param_2];
	ld.param.u32 	%r36, [_Z11computeA_22PiS_iiiiiiiiiiiiiiiiiPdS0_S0_iiii_param_4];
	ld.param.u32 	%r37, [_Z11computeA_22PiS_iiiiiiiiiiiiiiiiiPdS0_S0_iiii_param_5];
	ld.param.u32 	%r38, [_Z11computeA_22PiS_iiiiiiiiiiiiiiiiiPdS0_S0_iiii_param_6];
	ld.param.u32 	%r39, [_Z11computeA_22PiS_iiiiiiiiiiiiiiiiiPdS0_S0_iiii_param_7];
	ld.param.u32 	%r40, [_Z11computeA_22PiS_iiiiiiiiiiiiiiiiiPdS0_S0_iiii_param_8];
	ld.param.u32 	%r41, [_Z11computeA_22PiS_iiiiiiiiiiiiiiiiiPdS0_S0_iiii_param_9];
	ld.param.u32 	%r42, [_Z11computeA_22PiS_iiiiiiiiiiiiiiiiiPdS0_S0_iiii_param_10];
	ld.param.u32 	%r43, [_Z11computeA_22PiS_iiiiiiiiiiiiiiiiiPdS0_S0_iiii_param_11];
	ld.param.u32 	%r53, [_Z11computeA_22PiS_iiiiiiiiiiiiiiiiiPdS0_S0_iiii_param_12];
	ld.param.u32 	%r54, [_Z11computeA_22PiS_iiiiiiiiiiiiiiiiiPdS0_S0_iiii_param_13];
	ld.param.u32 	%r44, [_Z11computeA_22PiS_iiiiiiiiiiiiiiiiiPdS0_S0_iiii_param_14];
	ld.param.u32 	%r45, [_Z11computeA_22PiS_iiiiiiiiiiiiiiiiiPdS0_S0_iiii_param_15];
	ld.param.u32 	%r46, [_Z11computeA_22PiS_iiiiiiiiiiiiiiiiiPdS0_S0_iiii_param_16];
	ld.param.u32 	%r47, [_Z11computeA_22PiS_iiiiiiiiiiiiiiiiiPdS0_S0_iiii_param_17];
	ld.param.u32 	%r48, [_Z11computeA_22PiS_iiiiiiiiiiiiiiiiiPdS0_S0_iiii_param_18];
	ld.param.u64 	%rd12, [_Z11computeA_22PiS_iiiiiiiiiiiiiiiiiPdS0_S0_iiii_param_20];
	ld.param.u32 	%r49, [_Z11computeA_22PiS_iiiiiiiiiiiiiiiiiPdS0_S0_iiii_param_22];
	ld.param.u32 	%r50, [_Z11computeA_22PiS_iiiiiiiiiiiiiiiiiPdS0_S0_iiii_param_23];
	ld.param.u32 	%r51, [_Z11computeA_22PiS_iiiiiiiiiiiiiiiiiPdS0_S0_iiii_param_24];
	ld.param.u32 	%r52, [_Z11computeA_22PiS_iiiiiiiiiiiiiiiiiPdS0_S0_iiii_param_25];
	cvta.to.global.u64 	%rd1, %rd12;
	cvta.to.global.u64 	%rd13, %rd10;
	cvta.to.global.u64 	%rd2, %rd11;
	mov.u32 	%r55, %ctaid.x;
	mov.u32 	%r56, %ntid.x;
	mov.u32 	%r57, %tid.x;
	mad.lo.s32 	%r1, %r55, %r56, %r57;
	mul.wide.s32 	%rd14, %r54, 4;
	add.s64 	%rd15, %rd2, %rd14;
	ld.global.u32 	%r2, [%rd15];
	mul.wide.s32 	%rd16, %r53, 4;
	add.s64 	%rd17, %rd13, %rd16;
	ld.global.u32 	%r58, [%rd17];
	mul.lo.s32 	%r59, %r58, %r2;
	setp.ge.s32 	%p1, %r1, %r59;
	@%p1 bra 	$L__BB2_12;
	add.u64 	%rd18, %SP, 0;
	add.u64 	%rd19, %SPL, 0;
	mul.wide.s32 	%rd20, %r1, 8;
	add.s64 	%rd21, %rd1, %rd20;
	ld.global.f64 	%fd4, [%rd21];
	st.local.f64 	[%rd19], %fd4;
	mov.u64 	%rd22, $str;
	cvta.global.u64 	%rd23, %rd22;
	{ // callseq 0, 0
	.param .b64 param0;
	st.param.b64 	[param0], %rd23;
	.param .b64 param1;
	st.param.b64 	[param1], %rd18;
	.param .b32 retval0;
	call.uni (retval0), 
	vprintf, 
	(
	param0, 
	param1
	);
	ld.param.b32 	%r60, [retval0];
	} // callseq 0
	mul.wide.s32 	%rd24, %r44, 4;
	add.s64 	%rd3, %rd2, %rd24;
	ld.global.u32 	%r88, [%rd3];
	setp.lt.s32 	%p2, %r88, 1;
	@%p2 bra 	$L__BB2_12;
	ld.param.u64 	%rd34, [_Z11computeA_22PiS_iiiiiiiiiiiiiiiiiPdS0_S0_iiii_param_21];
	ld.param.u64 	%rd33, [_Z11computeA_22PiS_iiiiiiiiiiiiiiiiiPdS0_S0_iiii_param_19];
	div.s32 	%r63, %r1, %r2;
	mul.lo.s32 	%r64, %r63, %r2;
	sub.s32 	%r65, %r1, %r64;
	mul.wide.s32 	%rd25, %r45, 4;
	add.s64 	%rd4, %rd2, %rd25;
	mul.wide.s32 	%rd26, %r46, 4;
	add.s64 	%rd5, %rd2, %rd26;
	add.s32 	%r66, %r63, %r35;
	add.s32 	%r67, %r65, %r36;
	mad.lo.s32 	%r68, %r67, %r47, %r66;
	cvta.to.global.u64 	%rd27, %rd33;
	mul.wide.s32 	%rd28, %r68, 8;
	add.s64 	%rd6, %rd27, %rd28;
	ld.global.u32 	%r86, [%rd4];
	mad.lo.s32 	%r5, %r52, %r42, %r66;
	add.s32 	%r69, %r65, %r37;
	mad.lo.s32 	%r6, %r50, %r43, %r69;
	cvta.to.global.u64 	%rd7, %rd34;
	mov.b32 	%r79, 0;
$L__BB2_3:
	setp.lt.s32 	%p3, %r86, 1;
	@%p3 bra 	$L__BB2_11;
	add.s32 	%r71, %r79, %r39;
	add.s32 	%r72, %r79, %r38;
	ld.global.u32 	%r87, [%rd5];
	mad.lo.s32 	%r12, %r72, %r47, %r5;
	mad.lo.s32 	%r13, %r71, %r51, %r6;
	mov.b32 	%r82, 0;
$L__BB2_5:
	setp.lt.s32 	%p4, %r87, 1;
	@%p4 bra 	$L__BB2_9;
	add.s32 	%r74, %r82, %r41;
	add.s32 	%r75, %r82, %r40;
	ld.global.f64 	%fd8, [%rd6];
	mad.lo.s32 	%r84, %r75, %r49, %r12;
	mad.lo.s32 	%r83, %r74, %r48, %r13;
	mov.b32 	%r85, 0;
$L__BB2_7:
	mul.wide.s32 	%rd29, %r83, 8;
	add.s64 	%rd30, %rd1, %rd29;
	ld.global.f64 	%fd5, [%rd30];
	add.f64 	%fd6, %fd5, %fd5;
	mul.wide.s32 	%rd31, %r84, 8;
	add.s64 	%rd32, %rd7, %rd31;
	ld.global.f64 	%fd7, [%rd32];
	fma.rn.f64 	%fd8, %fd6, %fd7, %fd8;
	st.global.f64 	[%rd6], %fd8;
	add.s32 	%r85, %r85, 1;
	ld.global.u32 	%r87, [%rd5];
	add.s32 	%r84, %r84, %r52;
	add.s32 	%r83, %r83, %r50;
	setp.lt.s32 	%p5, %r85, %r87;
	@%p5 bra 	$L__BB2_7;
	ld.global.u32 	%r86, [%rd4];
$L__BB2_9:
	add.s32 	%r82, %r82, 1;
	setp.lt.s32 	%p6, %r82, %r86;
	@%p6 bra 	$L__BB2_5;
	ld.global.u32 	%r88, [%rd3];
$L__BB2_11:
	add.s32 	%r79, %r79, 1;
	setp.lt.s32 	%p7, %r79, %r88;
	@%p7 bra 	$L__BB2_3;
$L__BB2_12:
	ret;

}


// ===== COMPILED SASS (sm_100) =====

	.target	sm_100

	.elftype	@"ET_EXEC"


//--------------------- .note.nv.tkinfo           --------------------------
	.section	.note.nv.tkinfo,"",@"SHT_NOTE"
	.sectionflags	@"SHF_NOTE_NV_TKINFO"
	.tkinfo
        /*0018*/ 	.word	0x00000002
        /*0030*/ 	.string	""
        /*0030*/ 	.string	"ptxas"
        /*0030*/ 	.string	"Cuda compilation tools, release 13.0, V13.0.88"
        /*0030*/ 	.string	"Build cuda_13.0.r13.0/compiler.36424714_0"
        /*0030*/ 	.string	"-arch sm_100 -m 64 "



//--------------------- .note.nv.cuinfo           --------------------------
	.section	.note.nv.cuinfo,"",@"SHT_NOTE"
	.sectionflags	@"SHF_NOTE_NV_CUINFO"
        /*0018*/ 	.short	0x0002
        /*001a*/ 	.short	0x0064
        /*001c*/ 	.short	0x0082
	.zero		2


//--------------------- .nv.info                  --------------------------
	.section	.nv.info,"",@"SHT_CUDA_INFO"
	.align	4


	//----- nvinfo : EIATTR_REGCOUNT
	.align		4
        /*0000*/ 	.byte	0x04, 0x2f
        /*0002*/ 	.short	(.L_2 - .L_1)
	.align		4
.L_1:
        /*0004*/ 	.word	index@(_Z10computeA_1PiiiiiiiiiiiiPdS0_S0_)
        /*0008*/ 	.word	0x00000014


	//----- nvinfo : EIATTR_FRAME_SIZE
	.align		4
.L_2:
        /*000c*/ 	.byte	0x04, 0x11
        /*000e*/ 	.short	(.L_4 - .L_3)
	.align		4
.L_3:
        /*0010*/ 	.word	index@(_Z10computeA_1PiiiiiiiiiiiiPdS0_S0_)
        /*0014*/ 	.word	0x00000000


	//----- nvinfo : EIATTR_REGCOUNT
	.align		4
.L_4:
        /*0018*/ 	.byte	0x04, 0x2f
        /*001a*/ 	.short	(.L_6 - .L_5)
	.align		4
.L_5:
        /*001c*/ 	.word	index@(_Z11computeA_11PiS_iiiiiiiiiiiPdS0_S0_)
        /*0020*/ 	.word	0x00000018


	//----- nvinfo : EIATTR_FRAME_SIZE
	.align		4
.L_6:
        /*0024*/ 	.byte	0x04, 0x11
        /*0026*/ 	.short	(.L_8 - .L_7)
	.align		4
.L_7:
        /*0028*/ 	.word	index@(_Z11computeA_11PiS_iiiiiiiiiiiPdS0_S0_)
        /*002c*/ 	.word	0x00000000


	//----- nvinfo : EIATTR_REGCOUNT
	.align		4
.L_8:
        /*0030*/ 	.byte	0x04, 0x2f
        /*0032*/ 	.short	(.L_10 - .L_9)
	.align		4
.L_9:
        /*0034*/ 	.word	index@(_Z11computeA_22PiS_iiiiiiiiiiiiiiiiiPdS0_S0_iiii)
        /*0038*/ 	.word	0x0000001c


	//----- nvinfo : EIATTR_FRAME_SIZE
	.align		4
.L_10:
        /*003c*/ 	.byte	0x04, 0x11
        /*003e*/ 	.short	(.L_12 - .L_11)
	.align		4
.L_11:
        /*0040*/ 	.word	index@(_Z11computeA_22PiS_iiiiiiiiiiiiiiiiiPdS0_S0_iiii)
        /*0044*/ 	.word	0x00000008


	//----- nvinfo : EIATTR_MIN_STACK_SIZE
	.align		4
.L_12:
        /*0048*/ 	.byte	0x04, 0x12
        /*004a*/ 	.short	(.L_14 - .L_13)
	.align		4
.L_13:
        /*004c*/ 	.word	index@(_Z11computeA_22PiS_iiiiiiiiiiiiiiiiiPdS0_S0_iiii)
        /*0050*/ 	.word	0x00000008


	//----- nvinfo : EIATTR_MIN_STACK_SIZE
	.align		4
.L_14:
        /*0054*/ 	.byte	0x04, 0x12
        /*0056*/ 	.short	(.L_16 - .L_15)
	.align		4
.L_15:
        /*0058*/ 	.word	index@(_Z11computeA_11PiS_iiiiiiiiiiiPdS0_S0_)
        /*005c*/ 	.word	0x00000000


	//----- nvinfo : EIATTR_MIN_STACK_SIZE
	.align		4
.L_16:
        /*0060*/ 	.byte	0x04, 0x12
        /*0062*/ 	.short	(.L_18 - .L_17)
	.align		4
.L_17:
        /*0064*/ 	.word	index@(_Z10computeA_1PiiiiiiiiiiiiPdS0_S0_)
        /*0068*/ 	.word	0x00000000
.L_18:


//--------------------- .nv.compat                --------------------------
	.section	.nv.compat,"",@"SHT_CUDA_COMPAT_INFO"
	.align	4
        /*0000*/ 	.byte	0x02, 0x09, 0x00, 0x00, 0x02, 0x02, 0x01, 0x00, 0x02, 0x05, 0x05, 0x00, 0x03, 0x07, 0x01, 0x01
        /*0010*/ 	.byte	0x02, 0x03, 0x00, 0x00, 0x02, 0x06, 0x01, 0x00, 0x04, 0x0b, 0x08, 0x00, 0x01, 0x00, 0x00, 0x00
        /*0020*/ 	.byte	0x00, 0x00, 0x00, 0x00


//--------------------- .nv.info._Z11computeA_22PiS_iiiiiiiiiiiiiiiiiPdS0_S0_iiii --------------------------
	.section	.nv.info._Z11computeA_22PiS_iiiiiiiiiiiiiiiiiPdS0_S0_iiii,"",@"SHT_CUDA_INFO"
	.sectionflags	@""
	.align	4


	//----- nvinfo : EIATTR_CUDA_API_VERSION
	.align		4
        /*0000*/ 	.byte	0x04, 0x37
        /*0002*/ 	.short	(.L_20 - .L_19)
.L_19:
        /*0004*/ 	.word	0x00000082


	//----- nvinfo : EIATTR_KPARAM_INFO
	.align		4
.L_20:
        /*0008*/ 	.byte	0x04, 0x17
        /*000a*/ 	.short	(.L_22 - .L_21)
.L_21:
        /*000c*/ 	.word	0x00000000
        /*0010*/ 	.short	0x0019
        /*0012*/ 	.short	0x007c
        /*0014*/ 	.byte	0x00, 0xf0, 0x11, 0x00


	//----- nvinfo : EIATTR_KPARAM_INFO
	.align		4
.L_22:
        /*0018*/ 	.byte	0x04, 0x17
        /*001a*/ 	.short	(.L_24 - .L_23)
.L_23:
        /*001c*/ 	.word	0x00000000
        /*0020*/ 	.short	0x0018
        /*0022*/ 	.short	0x0078
        /*0024*/ 	.byte	0x00, 0xf0, 0x11, 0x00


	//----- nvinfo : EIATTR_KPARAM_INFO
	.align		4
.L_24:
        /*0028*/ 	.byte	0x04, 0x17
        /*002a*/ 	.short	(.L_26 - .L_25)
.L_25:
        /*002c*/ 	.word	0x00000000
        /*0030*/ 	.short	0x0017
        /*0032*/ 	.short	0x0074
        /*0034*/ 	.byte	0x00, 0xf0, 0x11, 0x00


	//----- nvinfo : EIATTR_KPARAM_INFO
	.align		4
.L_26:
        /*0038*/ 	.byte	0x04, 0x17
        /*003a*/ 	.short	(.L_28 - .L_27)
.L_27:
        /*003c*/ 	.word	0x00000000
        /*0040*/ 	.short	0x0016
        /*0042*/ 	.short	0x0070
        /*0044*/ 	.byte	0x00, 0xf0, 0x11, 0x00


	//----- nvinfo : EIATTR_KPARAM_INFO
	.align		4
.L_28:
        /*0048*/ 	.byte	0x04, 0x17
        /*004a*/ 	.short	(.L_30 - .L_29)
.L_29:
        /*004c*/ 	.word	0x00000000
        /*0050*/ 	.short	0x0015
        /*0052*/ 	.short	0x0068
        /*0054*/ 	.byte	0x00, 0xf5, 0x21, 0x00


	//----- nvinfo : EIATTR_KPARAM_INFO
	.align		4
.L_30:
        /*0058*/ 	.byte	0x04, 0x17
        /*005a*/ 	.short	(.L_32 - .L_31)
.L_31:
        /*005c*/ 	.word	0x00000000
        /*0060*/ 	.short	0x0014
        /*0062*/ 	.short	0x0060
        /*0064*/ 	.byte	0x00, 0xf5, 0x21, 0x00


	//----- nvinfo : EIATTR_KPARAM_INFO
	.align		4
.L_32:
        /*0068*/ 	.byte	0x04, 0x17
        /*006a*/ 	.short	(.L_34 - .L_33)
.L_33:
        /*006c*/ 	.word	0x00000000
        /*0070*/ 	.short	0x0013
        /*0072*/ 	.short	0x0058
        /*0074*/ 	.byte	0x00, 0xf5, 0x21, 0x00


	//----- nvinfo : EIATTR_KPARAM_INFO
	.align		4
.L_34:
        /*0078*/ 	.byte	0x04, 0x17
        /*007a*/ 	.short	(.L_36 - .L_35)
.L_35:
        /*007c*/ 	.word	0x00000000
        /*0080*/ 	.short	0x0012
        /*0082*/ 	.short	0x0050
        /*0084*/ 	.byte	0x00, 0xf0, 0x11, 0x00


	//----- nvinfo : EIATTR_KPARAM_INFO
	.align		4
.L_36:
        /*0088*/ 	.byte	0x04, 0x17
        /*008a*/ 	.short	(.L_38 - .L_37)
.L_37:
        /*008c*/ 	.word	0x00000000
        /*0090*/ 	.short	0x0011
        /*0092*/ 	.short	0x004c
        /*0094*/ 	.byte	0x00, 0xf0, 0x11, 0x00


	//----- nvinfo : EIATTR_KPARAM_INFO
	.align		4
.L_38:
        /*0098*/ 	.byte	0x04, 0x17
        /*009a*/ 	.short	(.L_40 - .L_39)
.L_39:
        /*009c*/ 	.word	0x00000000
        /*00a0*/ 	.short	0x0010
        /*00a2*/ 	.short	0x0048
        /*00a4*/ 	.byte	0x00, 0xf0, 0x11, 0x00


	//----- nvinfo : EIATTR_KPARAM_INFO
	.align		4
.L_40:
        /*00a8*/ 	.byte	0x04, 0x17
        /*00aa*/ 	.short	(.L_42 - .L_41)
.L_41:
        /*00ac*/ 	.word	0x00000000
        /*00b0*/ 	.short	0x000f
        /*00b2*/ 	.short	0x0044
        /*00b4*/ 	.byte	0x00, 0xf0, 0x11, 0x00


	//----- nvinfo : EIATTR_KPARAM_INFO
	.align		4
.L_42:
        /*00b8*/ 	.byte	0x04, 0x17
        /*00ba*/ 	.short	(.L_44 - .L_43)
.L_43:
        /*00bc*/ 	.word	0x00000000
        /*00c0*/ 	.short	0x000e
        /*00c2*/ 	.short	0x0040
        /*00c4*/ 	.byte	0x00, 0xf0, 0x11, 0x00


	//----- nvinfo : EIATTR_KPARAM_INFO
	.align		4
.L_44:
        /*00c8*/ 	.byte	0x04, 0x17
        /*00ca*/ 	.short	(.L_46 - .L_45)
.L_45:
        /*00cc*/ 	.word	0x00000000
        /*00d0*/ 	.short	0x000d
        /*00d2*/ 	.short	0x003c
        /*00d4*/ 	.byte	0x00, 0xf0, 0x11, 0x00


	//----- nvinfo : EIATTR_KPARAM_INFO
	.align		4
.L_46:
        /*00d8*/ 	.byte	0x04, 0x17
        /*00da*/ 	.short	(.L_48 - .L_47)
.L_47:
        /*00dc*/ 	.word	0x00000000
        /*00e0*/ 	.short	0x000c
        /*00e2*/ 	.short	0x0038
        /*00e4*/ 	.byte	0x00, 0xf0, 0x11, 0x00


	//----- nvinfo : EIATTR_KPARAM_INFO
	.align		4
.L_48:
        /*00e8*/ 	.byte	0x04, 0x17
        /*00ea*/ 	.short	(.L_50 - .L_49)
.L_49:
        /*00ec*/ 	.word	0x00000000
        /*00f0*/ 	.short	0x000b
        /*00f2*/ 	.short	0x0034
        /*00f4*/ 	.byte	0x00, 0xf0, 0x11, 0x00


	//----- nvinfo : EIATTR_KPARAM_INFO
	.align		4
.L_50:
        /*00f8*/ 	.byte	0x04, 0x17
        /*00fa*/ 	.short	(.L_52 - .L_51)
.L_51:
        /*00fc*/ 	.word	0x00000000
        /*0100*/ 	.short	0x000a
        /*0102*/ 	.short	0x0030
        /*0104*/ 	.byte	0x00, 0xf0, 0x11, 0x00


	//----- nvinfo : EIATTR_KPARAM_INFO
	.align		4
.L_52:
        /*0108*/ 	.byte	0x04, 0x17
        /*010a*/ 	.short	(.L_54 - .L_53)
.L_53:
        /*010c*/ 	.word	0x00000000
        /*0110*/ 	.short	0x0009
        /*0112*/ 	.short	0x002c
        /*0114*/ 	.byte	0x00, 0xf0, 0x11, 0x00


	//----- nvinfo : EIATTR_KPARAM_INFO
	.align		4
.L_54:
        /*0118*/ 	.byte	0x04, 0x17
        /*011a*/ 	.short	(.L_56 - .L_55)
.L_55:
        /*011c*/ 	.word	0x00000000
        /*0120*/ 	.short	0x0008
        /*0122*/ 	.short	0x0028
        /*0124*/ 	.byte	0x00, 0xf0, 0x11, 0x00


	//----- nvinfo : EIATTR_KPARAM_INFO
	.align		4
.L_56:
        /*0128*/ 	.byte	0x04, 0x17
        /*012a*/ 	.short	(.L_58 - .L_57)
.L_57:
        /*012c*/ 	.word	0x00000000
        /*0130*/ 	.short	0x0007
        /*0132*/ 	.short	0x0024
        /*0134*/ 	.byte	0x00, 0xf0, 0x11, 0x00


	//----- nvinfo : EIATTR_KPARAM_INFO
	.align		4
.L_58:
        /*0138*/ 	.byte	0x04, 0x17
        /*013a*/ 	.short	(.L_60 - .L_59)
.L_59:
        /*013c*/ 	.word	0x00000000
        /*0140*/ 	.short	0x0006
        /*0142*/ 	.short	0x0020
        /*0144*/ 	.byte	0x00, 0xf0, 0x11, 0x00


	//----- nvinfo : EIATTR_KPARAM_INFO
	.align		4
.L_60:
        /*0148*/ 	.byte	0x04, 0x17
        /*014a*/ 	.short	(.L_62 - .L_61)
.L_61:
        /*014c*/ 	.word	0x00000000
        /*0150*/ 	.short	0x0005
        /*0152*/ 	.short	0x001c
        /*0154*/ 	.byte	0x00, 0xf0, 0x11, 0x00


	//----- nvinfo : EIATTR_KPARAM_INFO
	.align		4
.L_62:
        /*0158*/ 	.byte	0x04, 0x17
        /*015a*/ 	.short	(.L_64 - .L_63)
.L_63:
        /*015c*/ 	.word	0x00000000
        /*0160*/ 	.short	0x0004
        /*0162*/ 	.short	0x0018
        /*0164*/ 	.byte	0x00, 0xf0, 0x11, 0x00


	//----- nvinfo : EIATTR_KPARAM_INFO
	.align		4
.L_64:
        /*0168*/ 	.byte	0x04, 0x17
        /*016a*/ 	.short	(.L_66 - .L_65)
.L_65:
        /*016c*/ 	.word	0x00000000
        /*0170*/ 	.short	0x0003
        /*0172*/ 	.short	0x0014
        /*0174*/ 	.byte	0x00, 0xf0, 0x11, 0x00


	//----- nvinfo : EIATTR_KPARAM_INFO
	.align		4
.L_66:
        /*0178*/ 	.byte	0x04, 0x17
        /*017a*/ 	.short	(.L_68 - .L_67)
.L_67:
        /*017c*/ 	.word	0x00000000
        /*0180*/ 	.short	0x0002
        /*0182*/ 	.short	0x0010
        /*0184*/ 	.byte	0x00, 0xf0, 0x11, 0x00


	//----- nvinfo : EIATTR_KPARAM_INFO
	.align		4
.L_68:
        /*0188*/ 	.byte	0x04, 0x17
        /*018a*/ 	.short	(.L_70 - .L_69)
.L_69:
        /*018c*/ 	.word	0x00000000
        /*0190*/ 	.short	0x0001
        /*0192*/ 	.short	0x0008
        /*0194*/ 	.byte	0x00, 0xf5, 0x21, 0x00


	//----- nvinfo : EIATTR_KPARAM_INFO
	.align		4
.L_70:
        /*0198*/ 	.byte	0x04, 0x17
        /*019a*/ 	.short	(.L_72 - .L_71)
.L_71:
        /*019c*/ 	.word	0x00000000
        /*01a0*/ 	.short	0x0000
        /*01a2*/ 	.short	0x0000
        /*01a4*/ 	.byte	0x00, 0xf5, 0x21, 0x00


	//----- nvinfo : EIATTR_SPARSE_MMA_MASK
	.align		4
.L_72:
        /*01a8*/ 	.byte	0x03, 0x50
        /*01aa*/ 	.short	0x0000


	//----- nvinfo : EIATTR_MAXREG_COUNT
	.align		4
        /*01ac*/ 	.byte	0x03, 0x1b
        /*01ae*/ 	.short	0x00ff


	//----- nvinfo : EIATTR_EXTERNS
	.align		4
        /*01b0*/ 	.byte	0x04, 0x0f
        /*01b2*/ 	.short	(.L_74 - .L_73)


	//   ....[0]....
	.align		4
.L_73:
        /*01b4*/ 	.word	index@(vprintf)


	//----- nvinfo : EIATTR_MERCURY_ISA_VERSION
	.align		4
.L_74:
        /*01b8*/ 	.byte	0x03, 0x5f
        /*01ba*/ 	.short	0x0101


	//----- nvinfo : EIATTR_VRC_CTA_INIT_COUNT
	.align		4
        /*01bc*/ 	.byte	0x02, 0x4a
	.zero		1
	.zero		1


	//----- nvinfo : EIATTR_SYSCALL_OFFSETS
	.align		4
        /*01c0*/ 	.byte	0x04, 0x46
        /*01c2*/ 	.short	(.L_76 - .L_75)


	//   ....[0]....
.L_75:
        /*01c4*/ 	.word	0x000001f0


	//----- nvinfo : EIATTR_EXIT_INSTR_OFFSETS
	.align		4
.L_76:
        /*01c8*/ 	.byte	0x04, 0x1c
        /*01ca*/ 	.short	(.L_78 - .L_77)


	//   ....[0]....
.L_77:
        /*01cc*/ 	.word	0x00000140


	//   ....[1]....
        /*01d0*/ 	.word	0x00000250


	//   ....[2]....
        /*01d4*/ 	.word	0x000008d0


	//----- nvinfo : EIATTR_CRS_STACK_SIZE
	.align		4
.L_78:
        /*01d8*/ 	.byte	0x04, 0x1e
        /*01da*/ 	.short	(.L_80 - .L_79)
.L_79:
        /*01dc*/ 	.word	0x00000000


	//----- nvinfo : EIATTR_CBANK_PARAM_SIZE
	.align		4
.L_80:
        /*01e0*/ 	.byte	0x03, 0x19
        /*01e2*/ 	.short	0x0080


	//----- nvinfo : EIATTR_PARAM_CBANK
	.align		4
        /*01e4*/ 	.byte	0x04, 0x0a
        /*01e6*/ 	.short	(.L_82 - .L_81)
	.align		4
.L_81:
        /*01e8*/ 	.word	index@(.nv.constant0._Z11computeA_22PiS_iiiiiiiiiiiiiiiiiPdS0_S0_iiii)
        /*01ec*/ 	.short	0x0380
        /*01ee*/ 	.short	0x0080


	//----- nvinfo : EIATTR_SW_WAR
	.align		4
.L_82:
        /*01f0*/ 	.byte	0x04, 0x36
        /*01f2*/ 	.short	(.L_84 - .L_83)
.L_83:
        /*01f4*/ 	.word	0x00000008
.L_84:


//--------------------- .nv.info._Z11computeA_11PiS_iiiiiiiiiiiPdS0_S0_ --------------------------
	.section	.nv.info._Z11computeA_11PiS_iiiiiiiiiiiPdS0_S0_,"",@"SHT_CUDA_INFO"
	.sectionflags	@""
	.align	4


	//----- nvinfo : EIATTR_CUDA_API_VERSION
	.align		4
        /*0000*/ 	.byte	0x04, 0x37
        /*0002*/ 	.short	(.L_86 - .L_85)
.L_85:
        /*0004*/ 	.word	0x00000082


	//----- nvinfo : EIATTR_KPARAM_INFO
	.align		4
.L_86:
        /*0008*/ 	.byte	0x04, 0x17
        /*000a*/ 	.short	(.L_88 - .L_87)
.L_87:
        /*000c*/ 	.word	0x00000000
        /*0010*/ 	.short	0x000f
        /*0012*/ 	.short	0x0050
        /*0014*/ 	.byte	0x00, 0xf5, 0x21, 0x00


	//----- nvinfo : EIATTR_KPARAM_INFO
	.align		4
.L_88:
        /*0018*/ 	.byte	0x04, 0x17
        /*001a*/ 	.short	(.L_90 - .L_89)
.L_89:
        /*001c*/ 	.word	0x00000000
        /*0020*/ 	.short	0x000e
        /*0022*/ 	.short	0x0048
        /*0024*/ 	.byte	0x00, 0xf5, 0x21, 0x00


	//----- nvinfo : EIATTR_KPARAM_INFO
	.align		4
.L_90:
        /*0028*/ 	.byte	0x04, 0x17
        /*002a*/ 	.short	(.L_92 - .L_91)
.L_91:
        /*002c*/ 	.word	0x00000000
        /*0030*/ 	.short	0x000d
        /*0032*/ 	.short	0x0040
        /*0034*/ 	.byte	0x00, 0xf5, 0x21, 0x00


	//----- nvinfo : EIATTR_KPARAM_INFO
	.align		4
.L_92:
        /*0038*/ 	.byte	0x04, 0x17
        /*003a*/ 	.short	(.L_94 - .L_93)
.L_93:
        /*003c*/ 	.word	0x00000000
        /*0040*/ 	.short	0x000c
        /*0042*/ 	.short	0x0038
        /*0044*/ 	.byte	0x00, 0xf0, 0x11, 0x00


	//----- nvinfo : EIATTR_KPARAM_INFO
	.align		4
.L_94:
        /*0048*/ 	.byte	0x04, 0x17
        /*004a*/ 	.short	(.L_96 - .L_95)
.L_95:
        /*004c*/ 	.word	0x00000000
        /*0050*/ 	.short	0x000b
        /*0052*/ 	.short	0x0034
        /*0054*/ 	.byte	0x00, 0xf0, 0x11, 0x00


	//----- nvinfo : EIATTR_KPARAM_INFO
	.align		4
.L_96:
        /*0058*/ 	.byte	0x04, 0x17
        /*005a*/ 	.short	(.L_98 - .L_97)
.L_97:
        /*005c*/ 	.word	0x00000000
        /*0060*/ 	.short	0x000a
        /*0062*/ 	.short	0x0030
        /*0064*/ 	.byte	0x00, 0xf0, 0x11, 0x00


	//----- nvinfo : EIATTR_KPARAM_INFO
	.align		4
.L_98:
        /*0068*/ 	.byte	0x04, 0x17
        /*006a*/ 	.short	(.L_100 - .L_99)
.L_99:
        /*006c*/ 	.word	0x00000000
        /*0070*/ 	.short	0x0009
        /*0072*/ 	.short	0x002c
        /*0074*/ 	.byte	0x00, 0xf0, 0x11, 0x00


	//----- nvinfo : EIATTR_KPARAM_INFO
	.align		4
.L_100:
        /*0078*/ 	.byte	0x04, 0x17
        /*007a*/ 	.short	(.L_102 - .L_101)
.L_101:
        /*007c*/ 	.word	0x00000000
        /*0080*/ 	.short	0x0008
        /*0082*/ 	.short	0x0028
        /*0084*/ 	.byte	0x00, 0xf0, 0x11, 0x00


	//----- nvinfo : EIATTR_KPARAM_INFO
	.align		4
.L_102:
        /*0088*/ 	.byte	0x04, 0x17
        /*008a*/ 	.short	(.L_104 - .L_103)
.L_103:
        /*008c*/ 	.word	0x00000000
        /*0090*/ 	.short	0x0007
        /*0092*/ 	.short	0x0024
        /*0094*/ 	.byte	0x00, 0xf0, 0x11, 0x00


	//----- nvinfo : EIATTR_KPARAM_INFO
	.align		4
.L_104:
        /*0098*/ 	.byte	0x04, 0x17
        /*009a*/ 	.short	(.L_106 - .L_105)
.L_105:
        /*009c*/ 	.word	0x00000000
        /*00a0*/ 	.short	0x0006
        /*00a2*/ 	.short	0x0020
        /*00a4*/ 	.byte	0x00, 0xf0, 0x11, 0x00


	//----- nvinfo : EIATTR_KPARAM_INFO
	.align		4
.L_106:
        /*00a8*/ 	.byte	0x04, 0x17
        /*00aa*/ 	.short	(.L_108 - .L_107)
.L_107:
        /*00ac*/ 	.word	0x00000000
        /*00b0*/ 	.short	0x0005
        /*00b2*/ 	.short	0x001c
        /*00b4*/ 	.byte	0x00, 0xf0, 0x11, 0x00


	//----- nvinfo : EIATTR_KPARAM_INFO
	.align		4
.L_108:
        /*00b8*/ 	.byte	0x04, 0x17
        /*00ba*/ 	.short	(.L_110 - .L_109)
.L_109:
        /*00bc*/ 	.word	0x00000000
        /*00c0*/ 	.short	0x0004
        /*00c2*/ 	.short	0x0018
        /*00c4*/ 	.byte	0x00, 0xf0, 0x11, 0x00


	//----- nvinfo : EIATTR_KPARAM_INFO
	.align		4
.L_110:
        /*00c8*/ 	.byte	0x04, 0x17
        /*00ca*/ 	.short	(.L_112 - .L_111)
.L_111:
        /*00cc*/ 	.word	0x00000000
        /*00d0*/ 	.short	0x0003
        /*00d2*/ 	.short	0x0014
        /*00d4*/ 	.byte	0x00, 0xf0, 0x11, 0x00


	//----- nvinfo : EIATTR_KPARAM_INFO
	.align		4
.L_112:
        /*00d8*/ 	.byte	0x04, 0x17
        /*00da*/ 	.short	(.L_114 - .L_113)
.L_113:
        /*00dc*/ 	.word	0x00000000
        /*00e0*/ 	.short	0x0002
        /*00e2*/ 	.short	0x0010
        /*00e4*/ 	.byte	0x00, 0xf0, 0x11, 0x00


	//----- nvinfo : EIATTR_KPARAM_INFO
	.align		4
.L_114:
        /*00e8*/ 	.byte	0x04, 0x17
        /*00ea*/ 	.short	(.L_116 - .L_115)
.L_115:
        /*00ec*/ 	.word	0x00000000
        /*00f0*/ 	.short	0x0001
        /*00f2*/ 	.short	0x0008
        /*00f4*/ 	.byte	0x00, 0xf5, 0x21, 0x00


	//----- nvinfo : EIATTR_KPARAM_INFO
	.align		4
.L_116:
        /*00f8*/ 	.byte	0x04, 0x17
        /*00fa*/ 	.short	(.L_118 - .L_117)
.L_117:
        /*00fc*/ 	.word	0x00000000
        /*0100*/ 	.short	0x0000
        /*0102*/ 	.short	0x0000
        /*0104*/ 	.byte	0x00, 0xf5, 0x21, 0x00


	//----- nvinfo : EIATTR_SPARSE_MMA_MASK
	.align		4
.L_118:
        /*0108*/ 	.byte	0x03, 0x50
        /*010a*/ 	.short	0x0000


	//----- nvinfo : EIATTR_MAXREG_COUNT
	.align		4
        /*010c*/ 	.byte	0x03, 0x1b
        /*010e*/ 	.short	0x00ff


	//----- nvinfo : EIATTR_MERCURY_ISA_VERSION
	.align		4
        /*0110*/ 	.byte	0x03, 0x5f
        /*0112*/ 	.short	0x0101


	//----- nvinfo : EIATTR_VRC_CTA_INIT_COUNT
	.align		4
        /*0114*/ 	.byte	0x02, 0x4a
	.zero		1
	.zero		1


	//----- nvinfo : EIATTR_EXIT_INSTR_OFFSETS
	.align		4
        /*0118*/ 	.byte	0x04, 0x1c
        /*011a*/ 	.short	(.L_120 - .L_119)


	//   ....[0]....
.L_119:
        /*011c*/ 	.word	0x000000f0


	//   ....[1]....
        /*0120*/ 	.word	0x00000140


	//   ....[2]....
        /*0124*/ 	.word	0x000004f0


	//----- nvinfo : EIATTR_CBANK_PARAM_SIZE
	.align		4
.L_120:
        /*0128*/ 	.byte	0x03, 0x19
        /*012a*/ 	.short	0x0058


	//----- nvinfo : EIATTR_PARAM_CBANK
	.align		4
        /*012c*/ 	.byte	0x04, 0x0a
        /*012e*/ 	.short	(.L_122 - .L_121)
	.align		4
.L_121:
        /*0130*/ 	.word	index@(.nv.constant0._Z11computeA_11PiS_iiiiiiiiiiiPdS0_S0_)
        /*0134*/ 	.short	0x0380
        /*0136*/ 	.short	0x0058


	//----- nvinfo : EIATTR_SW_WAR
	.align		4
.L_122:
        /*0138*/ 	.byte	0x04, 0x36
        /*013a*/ 	.short	(.L_124 - .L_123)
.L_123:
        /*013c*/ 	.word	0x00000008
.L_124:


//--------------------- .nv.info._Z10computeA_1PiiiiiiiiiiiiPdS0_S0_ --------------------------
	.section	.nv.info._Z10computeA_1PiiiiiiiiiiiiPdS0_S0_,"",@"SHT_CUDA_INFO"
	.sectionflags	@""
	.align	4


	//----- nvinfo : EIATTR_CUDA_API_VERSION
	.align		4
        /*0000*/ 	.byte	0x04, 0x37
        /*0002*/ 	.short	(.L_126 - .L_125)
.L_125:
        /*0004*/ 	.word	0x00000082


	//----- nvinfo : EIATTR_KPARAM_INFO
	.align		4
.L_126:
        /*0008*/ 	.byte	0x04, 0x17
        /*000a*/ 	.short	(.L_128 - .L_127)
.L_127:
        /*000c*/ 	.word	0x00000000
        /*0010*/ 	.short	0x000e
        /*0012*/ 	.short	0x0048
        /*0014*/ 	.byte	0x00, 0xf5, 0x21, 0x00


	//----- nvinfo : EIATTR_KPARAM_INFO
	.align		4
.L_128:
        /*0018*/ 	.byte	0x04, 0x17
        /*001a*/ 	.short	(.L_130 - .L_129)
.L_129:
        /*001c*/ 	.word	0x00000000
        /*0020*/ 	.short	0x000d
        /*0022*/ 	.short	0x0040
        /*0024*/ 	.byte	0x00, 0xf5, 0x21, 0x00


	//----- nvinfo : EIATTR_KPARAM_INFO
	.align		4
.L_130:
        /*0028*/ 	.byte	0x04, 0x17
        /*002a*/ 	.short	(.L_132 - .L_131)
.L_131:
        /*002c*/ 	.word	0x00000000
        /*0030*/ 	.short	0x000c
        /*0032*/ 	.short	0x0038
        /*0034*/ 	.byte	0x00, 0xf5, 0x21, 0x00


	//----- nvinfo : EIATTR_KPARAM_INFO
	.align		4
.L_132:
        /*0038*/ 	.byte	0x04, 0x17
        /*003a*/ 	.short	(.L_134 - .L_133)
.L_133:
        /*003c*/ 	.word	0x00000000
        /*0040*/ 	.short	0x000b
        /*0042*/ 	.short	0x0030
        /*0044*/ 	.byte	0x00, 0xf0, 0x11, 0x00


	//----- nvinfo : EIATTR_KPARAM_INFO
	.align		4
.L_134:
        /*0048*/ 	.byte	0x04, 0x17
        /*004a*/ 	.short	(.L_136 - .L_135)
.L_135:
        /*004c*/ 	.word	0x00000000
        /*0050*/ 	.short	0x000a
        /*0052*/ 	.short	0x002c
        /*0054*/ 	.byte	0x00, 0xf0, 0x11, 0x00


	//----- nvinfo : EIATTR_KPARAM_INFO
	.align		4
.L_136:
        /*0058*/ 	.byte	0x04, 0x17
        /*005a*/ 	.short	(.L_138 - .L_137)
.L_137:
        /*005c*/ 	.word	0x00000000
        /*0060*/ 	.short	0x0009
        /*0062*/ 	.short	0x0028
        /*0064*/ 	.byte	0x00, 0xf0, 0x11, 0x00


	//----- nvinfo : EIATTR_KPARAM_INFO
	.align		4
.L_138:
        /*0068*/ 	.byte	0x04, 0x17
        /*006a*/ 	.short	(.L_140 - .L_139)
.L_139:
        /*006c*/ 	.word	0x00000000
        /*0070*/ 	.short	0x0008
        /*0072*/ 	.short	0x0024
        /*0074*/ 	.byte	0x00, 0xf0, 0x11, 0x00


	//----- nvinfo : EIATTR_KPARAM_INFO
	.align		4
.L_140:
        /*0078*/ 	.byte	0x04, 0x17
        /*007a*/ 	.short	(.L_142 - .L_141)
.L_141:
        /*007c*/ 	.word	0x00000000
        /*0080*/ 	.short	0x0007
        /*0082*/ 	.short	0x0020
        /*0084*/ 	.byte	0x00, 0xf0, 0x11, 0x00


	//----- nvinfo : EIATTR_KPARAM_INFO
	.align		4
.L_142:
        /*0088*/ 	.byte	0x04, 0x17
        /*008a*/ 	.short	(.L_144 - .L_143)
.L_143:
        /*008c*/ 	.word	0x00000000
        /*0090*/ 	.short	0x0006
        /*0092*/ 	.short	0x001c
        /*0094*/ 	.byte	0x00, 0xf0, 0x11, 0x00


	//----- nvinfo : EIATTR_KPARAM_INFO
	.align		4
.L_144:
        /*0098*/ 	.byte	0x04, 0x17
        /*009a*/ 	.short	(.L_146 - .L_145)
.L_145:
        /*009c*/ 	.word	0x00000000
        /*00a0*/ 	.short	0x0005
        /*00a2*/ 	.short	0x0018
        /*00a4*/ 	.byte	0x00, 0xf0, 0x11, 0x00


	//----- nvinfo : EIATTR_KPARAM_INFO
	.align		4
.L_146:
        /*00a8*/ 	.byte	0x04, 0x17
        /*00aa*/ 	.short	(.L_148 - .L_147)
.L_147:
        /*00ac*/ 	.word	0x00000000
        /*00b0*/ 	.short	0x0004
        /*00b2*/ 	.short	0x0014
        /*00b4*/ 	.byte	0x00, 0xf0, 0x11, 0x00


	//----- nvinfo : EIATTR_KPARAM_INFO
	.align		4
.L_148:
        /*00b8*/ 	.byte	0x04, 0x17
        /*00ba*/ 	.short	(.L_150 - .L_149)
.L_149:
        /*00bc*/ 	.word	0x00000000
        /*00c0*/ 	.short	0x0003
        /*00c2*/ 	.short	0x0010
        /*00c4*/ 	.byte	0x00, 0xf0, 0x11, 0x00


	//----- nvinfo : EIATTR_KPARAM_INFO
	.align		4
.L_150:
        /*00c8*/ 	.byte	0x04, 0x17
        /*00ca*/ 	.short	(.L_152 - .L_151)
.L_151:
        /*00cc*/ 	.word	0x00000000
        /*00d0*/ 	.short	0x0002
        /*00d2*/ 	.short	0x000c
        /*00d4*/ 	.byte	0x00, 0xf0, 0x11, 0x00


	//----- nvinfo : EIATTR_KPARAM_INFO
	.align		4
.L_152:
        /*00d8*/ 	.byte	0x04, 0x17
        /*00da*/ 	.short	(.L_154 - .L_153)
.L_153:
        /*00dc*/ 	.word	0x00000000
        /*00e0*/ 	.short	0x0001
        /*00e2*/ 	.short	0x0008
        /*00e4*/ 	.byte	0x00, 0xf0, 0x11, 0x00


	//----- nvinfo : EIATTR_KPARAM_INFO
	.align		4
.L_154:
        /*00e8*/ 	.byte	0x04, 0x17
        /*00ea*/ 	.short	(.L_156 - .L_155)
.L_155:
        /*00ec*/ 	.word	0x00000000
        /*00f0*/ 	.short	0x0000
        /*00f2*/ 	.short	0x0000
        /*00f4*/ 	.byte	0x00, 0xf5, 0x21, 0x00


	//----- nvinfo : EIATTR_SPARSE_MMA_MASK
	.align		4
.L_156:
        /*00f8*/ 	.byte	0x03, 0x50
        /*00fa*/ 	.short	0x0000


	//----- nvinfo : EIATTR_MAXREG_COUNT
	.align		4
        /*00fc*/ 	.byte	0x03, 0x1b
        /*00fe*/ 	.short	0x00ff


	//----- nvinfo : EIATTR_MERCURY_ISA_VERSION
	.align		4
        /*0100*/ 	.byte	0x03, 0x5f
        /*0102*/ 	.short	0x0101


	//----- nvinfo : EIATTR_VRC_CTA_INIT_COUNT
	.align		4
        /*0104*/ 	.byte	0x02, 0x4a
	.zero		1
	.zero		1


	//----- nvinfo : EIATTR_EXIT_INSTR_OFFSETS
	.align		4
        /*0108*/ 	.byte	0x04, 0x1c
        /*010a*/ 	.short	(.L_158 - .L_157)


	//   ....[0]....
.L_157:
        /*010c*/ 	.word	0x00000790


	//----- nvinfo : EIATTR_CRS_STACK_SIZE
	.align		4
.L_158:
        /*0110*/ 	.byte	0x04, 0x1e
        /*0112*/ 	.short	(.L_160 - .L_159)
.L_159:
        /*0114*/ 	.word	0x00000000


	//----- nvinfo : EIATTR_CBANK_PARAM_SIZE
	.align		4
.L_160:
        /*0118*/ 	.byte	0x03, 0x19
        /*011a*/ 	.short	0x0050


	//----- nvinfo : EIATTR_PARAM_CBANK
	.align		4
        /*011c*/ 	.byte	0x04, 0x0a
        /*011e*/ 	.short	(.L_162 - .L_161)
	.align		4
.L_161:
        /*0120*/ 	.word	index@(.nv.constant0._Z10computeA_1PiiiiiiiiiiiiPdS0_S0_)
        /*0124*/ 	.short	0x0380
        /*0126*/ 	.short	0x0050


	//----- nvinfo : EIATTR_SW_WAR
	.align		4
.L_162:
        /*0128*/ 	.byte	0x04, 0x36
        /*012a*/ 	.short	(.L_164 - .L_163)
.L_163:
        /*012c*/ 	.word	0x00000008
.L_164:


//--------------------- .nv.callgraph             --------------------------
	.section	.nv.callgraph,"",@"SHT_CUDA_CALLGRAPH"
	.align	4
	.sectionentsize	8
	.align		4
        /*0000*/ 	.word	0x00000000
	.align		4
        /*0004*/ 	.word	0xffffffff
	.align		4
        /*0008*/ 	.word	index@(_Z11computeA_22PiS_iiiiiiiiiiiiiiiiiPdS0_S0_iiii)
	.align		4
        /*000c*/ 	.word	index@(vprintf)
	.align		4
        /*0010*/ 	.word	0x00000000
	.align		4
        /*0014*/ 	.word	0xfffffffe
	.align		4
        /*0018*/ 	.word	0x00000000
	.align		4
        /*001c*/ 	.word	0xfffffffd
	.align		4
        /*0020*/ 	.word	0x00000000
	.align		4
        /*0024*/ 	.word	0xfffffffc


//--------------------- .nv.constant4             --------------------------
	.section	.nv.constant4,"a",@progbits
	.align	8
	.align		8
.nv.constant4:
        /*0000*/ 	.dword	vprintf
	.align		8
        /*0008*/ 	.dword	$str


//--------------------- .text._Z11computeA_22PiS_iiiiiiiiiiiiiiiiiPdS0_S0_iiii --------------------------
	.section	.text._Z11computeA_22PiS_iiiiiiiiiiiiiiiiiPdS0_S0_iiii,"ax",@progbits
	.align	128
        .global         _Z11computeA_22PiS_iiiiiiiiiiiiiiiiiPdS0_S0_iiii
        .type           _Z11computeA_22PiS_iiiiiiiiiiiiiiiiiPdS0_S0_iiii,@function
        .size           _Z11computeA_22PiS_iiiiiiiiiiiiiiiiiPdS0_S0_iiii,(.L_x_17 - _Z11computeA_22PiS_iiiiiiiiiiiiiiiiiPdS0_S0_iiii)
        .other          _Z11computeA_22PiS_iiiiiiiiiiiiiiiiiPdS0_S0_iiii,@"STO_CUDA_ENTRY STV_DEFAULT"
_Z11computeA_22PiS_iiiiiiiiiiiiiiiiiPdS0_S0_iiii:
.text._Z11computeA_22PiS_iiiiiiiiiiiiiiiiiPdS0_S0_iiii:
[----:B------:R-:W0:Y:S08]  /*0000*/  LDC R1, c[0x0][0x37c] ;  /* 0x0000df00ff017b82 */ /* 0x000e300000000800 */
[----:B------:R-:W1:Y:S01]  /*0010*/  LDC.64 R6, c[0x0][0x3b8] ;  /* 0x0000ee00ff067b82 */ /* 0x000e620000000a00 */
[----:B------:R-:W2:Y:S01]  /*0020*/  LDCU.64 UR36, c[0x0][0x358] ;  /* 0x00006b00ff2477ac */ /* 0x000ea20008000a00 */
[----:B0-----:R-:W-:-:S06]  /*0030*/  IADD3 R1, PT, PT, R1, -0x8, RZ ;  /* 0xfffffff801017810 */ /* 0x001fcc0007ffe0ff */
[----:B------:R-:W1:Y:S08]  /*0040*/  LDC.64 R4, c[0x0][0x380] ;  /* 0x0000e000ff047b82 */ /* 0x000e700000000a00 */
[----:B------:R-:W0:Y:S01]  /*0050*/  LDC.64 R2, c[0x0][0x388] ;  /* 0x0000e200ff027b82 */ /* 0x000e220000000a00 */
[----:B-1----:R-:W-:-:S06]  /*0060*/  IMAD.WIDE R4, R6, 0x4, R4 ;  /* 0x0000000406047825 */ /* 0x002fcc00078e0204 */
[----:B--2---:R-:W2:Y:S01]  /*0070*/  LDG.E R4, desc[UR36][R4.64] ;  /* 0x0000002404047981 */ /* 0x004ea2000c1e1900 */
[----:B0-----:R-:W-:-:S05]  /*0080*/  IMAD.WIDE R2, R7, 0x4, R2 ;  /* 0x0000000407027825 */ /* 0x001fca00078e0202 */
[----:B------:R-:W2:Y:S01]  /*0090*/  LDG.E R17, desc[UR36][R2.64] ;  /* 0x0000002402117981 */ /* 0x000ea2000c1e1900 */
[----:B------:R-:W0:Y:S01]  /*00a0*/  S2R R7, SR_TID.X ;  /* 0x0000000000077919 */ /* 0x000e220000002100 */
[----:B------:R-:W1:Y:S01]  /*00b0*/  LDCU UR5, c[0x0][0x2fc] ;  /* 0x00005f80ff0577ac */ /* 0x000e620008000800 */
[----:B------:R-:W0:Y:S08]  /*00c0*/  S2UR UR6, SR_CTAID.X ;  /* 0x00000000000679c3 */ /* 0x000e300000002500 */
[----:B------:R-:W0:Y:S01]  /*00d0*/  LDC R16, c[0x0][0x360] ;  /* 0x0000d800ff107b82 */ /* 0x000e220000000800 */
[----:B------:R-:W3:Y:S01]  /*00e0*/  LDCU UR4, c[0x0][0x2f8] ;  /* 0x00005f00ff0477ac */ /* 0x000ee20008000800 */
[----:B0-----:R-:W-:Y:S01]  /*00f0*/  IMAD R16, R16, UR6, R7 ;  /* 0x0000000610107c24 */ /* 0x001fe2000f8e0207 */
[----:B---3--:R-:W-:Y:S01]  /*0100*/  IADD3 R6, P1, PT, R1, UR4, RZ ;  /* 0x0000000401067c10 */ /* 0x008fe2000ff3e0ff */
[----:B--2---:R-:W-:-:S05]  /*0110*/  IMAD R7, R17, R4, RZ ;  /* 0x0000000411077224 */ /* 0x004fca00078e02ff */
[----:B------:R-:W-:Y:S01]  /*0120*/  ISETP.GE.AND P0, PT, R16, R7, PT ;  /* 0x000000071000720c */ /* 0x000fe20003f06270 */
[----:B-1----:R-:W-:-:S12]  /*0130*/  IMAD.X R7, RZ, RZ, UR5, P1 ;  /* 0x00000005ff077e24 */ /* 0x002fd800088e06ff */
[----:B------:R-:W-:Y:S05]  /*0140*/  @P0 EXIT ;  /* 0x000000000000094d */ /* 0x000fea0003800000 */
[----:B------:R-:W0:Y:S01]  /*0150*/  LDC.64 R2, c[0x0][0x3e0] ;  /* 0x0000f800ff027b82 */ /* 0x000e220000000a00 */
[----:B------:R-:W-:Y:S01]  /*0160*/  MOV R0, 0x0 ;  /* 0x0000000000007802 */ /* 0x000fe20000000f00 */
[----:B------:R-:W1:Y:S01]  /*0170*/  LDCU.64 UR4, c[0x4][0x8] ;  /* 0x01000100ff0477ac */ /* 0x000e620008000a00 */
[----:B0-----:R-:W-:-:S06]  /*0180*/  IMAD.WIDE R2, R16, 0x8, R2 ;  /* 0x0000000810027825 */ /* 0x001fcc00078e0202 */
[----:B------:R-:W2:Y:S01]  /*0190*/  LDG.E.64 R2, desc[UR36][R2.64] ;  /* 0x0000002402027981 */ /* 0x000ea2000c1e1b00 */
[----:B------:R0:W3:Y:S01]  /*01a0*/  LDC.64 R8, c[0x4][R0] ;  /* 0x0100000000087b82 */ /* 0x0000e20000000a00 */
[----:B-1----:R-:W-:Y:S01]  /*01b0*/  MOV R4, UR4 ;  /* 0x0000000400047c02 */ /* 0x002fe20008000f00 */
[----:B------:R-:W-:Y:S01]  /*01c0*/  IMAD.U32 R5, RZ, RZ, UR5 ;  /* 0x00000005ff057e24 */ /* 0x000fe2000f8e00ff */
[----:B--23--:R0:W-:Y:S06]  /*01d0*/  STL.64 [R1], R2 ;  /* 0x0000000201007387 */ /* 0x00c1ec0000100a00 */
[----:B------:R-:W-:-:S07]  /*01e0*/  LEPC R20, `(.L_x_0) ;  /* 0x000000001014794e */ /* 0x000fce0000000000 */
[----:B0-----:R-:W-:Y:S05]  /*01f0*/  CALL.ABS.NOINC R8 ;  /* 0x0000000008007343 */ /* 0x001fea0003c00000 */
.L_x_0:
[----:B------:R-:W0:Y:S08]  /*0200*/  LDC R9, c[0x0][0x3c0] ;  /* 0x0000f000ff097b82 */ /* 0x000e300000000800 */
[----:B------:R-:W0:Y:S02]  /*0210*/  LDC.64 R12, c[0x0][0x388] ;  /* 0x0000e200ff0c7b82 */ /* 0x000e240000000a00 */
[----:B0-----:R-:W-:-:S05]  /*0220*/  IMAD.WIDE R8, R9, 0x4, R12 ;  /* 0x0000000409087825 */ /* 0x001fca00078e020c */
[----:B------:R-:W2:Y:S02]  /*0230*/  LDG.E R3, desc[UR36][R8.64] ;  /* 0x0000002408037981 */ /* 0x000ea4000c1e1900 */
[----:B--2---:R-:W-:-:S13]  /*0240*/  ISETP.GE.AND P0, PT, R3, 0x1, PT ;  /* 0x000000010300780c */ /* 0x004fda0003f06270 */
[----:B------:R-:W-:Y:S05]  /*0250*/  @!P0 EXIT ;  /* 0x000000000000894d */ /* 0x000fea0003800000 */
[----:B------:R-:W0:Y:S01]  /*0260*/  LDC R11, c[0x0][0x3c4] ;  /* 0x0000f100ff0b7b82 */ /* 0x000e220000000800 */
[-C--:B------:R-:W-:Y:S01]  /*0270*/  IABS R15, R17.reuse ;  /* 0x00000011000f7213 */ /* 0x080fe20000000000 */
[----:B------:R-:W1:Y:S01]  /*0280*/  LDCU UR4, c[0x0][0x390] ;  /* 0x00007200ff0477ac */ /* 0x000e620008000800 */
[----:B------:R-:W-:Y:S01]  /*0290*/  IABS R6, R17 ;  /* 0x0000001100067213 */ /* 0x000fe20000000000 */
[----:B------:R-:W2:Y:S01]  /*02a0*/  LDCU.64 UR6, c[0x0][0x398] ;  /* 0x00007300ff0677ac */ /* 0x000ea20008000a00 */
[----:B------:R-:W3:Y:S01]  /*02b0*/  LDCU UR5, c[0x0][0x3fc] ;  /* 0x00007f80ff0577ac */ /* 0x000ee20008000800 */
[----:B------:R-:W4:Y:S01]  /*02c0*/  LDCU UR8, c[0x0][0x3f4] ;  /* 0x00007e80ff0877ac */ /* 0x000f220008000800 */
[----:B0-----:R-:W-:-:S05]  /*02d0*/  IMAD.WIDE R10, R11, 0x4, R12 ;  /* 0x000000040b0a7825 */ /* 0x001fca00078e020c */
[----:B------:R0:W5:Y:S01]  /*02e0*/  LDG.E R7, desc[UR36][R10.64] ;  /* 0x000000240a077981 */ /* 0x000162000c1e1900 */
[----:B------:R-:W1:Y:S08]  /*02f0*/  I2F.RP R0, R15 ;  /* 0x0000000f00007306 */ /* 0x000e700000209400 */
[----:B-1----:R-:W1:Y:S02]  /*0300*/  MUFU.RCP R0, R0 ;  /* 0x0000000000007308 */ /* 0x002e640000001000 */
[----:B-1----:R-:W-:Y:S01]  /*0310*/  IADD3 R4, PT, PT, R0, 0xffffffe, RZ ;  /* 0x0ffffffe00047810 */ /* 0x002fe20007ffe0ff */
[----:B------:R-:W-:-:S05]  /*0320*/  IMAD.MOV R0, RZ, RZ, -R6 ;  /* 0x000000ffff007224 */ /* 0x000fca00078e0a06 */
[----:B------:R1:W2:Y:S02]  /*0330*/  F2I.FTZ.U32.TRUNC.NTZ R5, R4 ;  /* 0x0000000400057305 */ /* 0x0002a4000021f000 */
[----:B-1----:R-:W-:Y:S02]  /*0340*/  HFMA2 R4, -RZ, RZ, 0, 0 ;  /* 0x00000000ff047431 */ /* 0x002fe400000001ff */
[----:B--2---:R-:W-:-:S04]  /*0350*/  IMAD.MOV R2, RZ, RZ, -R5 ;  /* 0x000000ffff027224 */ /* 0x004fc800078e0a05 */
[----:B------:R-:W-:Y:S01]  /*0360*/  IMAD R19, R2, R15, RZ ;  /* 0x0000000f02137224 */ /* 0x000fe200078e02ff */
[----:B------:R-:W-:-:S03]  /*0370*/  IABS R2, R16 ;  /* 0x0000001000027213 */ /* 0x000fc60000000000 */
[----:B------:R-:W-:Y:S02]  /*0380*/  IMAD.HI.U32 R5, R5, R19, R4 ;  /* 0x0000001305057227 */ /* 0x000fe400078e0004 */
[----:B------:R-:W1:Y:S04]  /*0390*/  LDC.64 R18, c[0x0][0x3c8] ;  /* 0x0000f200ff127b82 */ /* 0x000e680000000a00 */
[----:B------:R-:W-:-:S04]  /*03a0*/  IMAD.HI.U32 R5, R5, R2, RZ ;  /* 0x0000000205057227 */ /* 0x000fc800078e00ff */
[----:B------:R-:W-:-:S05]  /*03b0*/  IMAD R0, R5, R0, R2 ;  /* 0x0000000005007224 */ /* 0x000fca00078e0202 */
[----:B------:R-:W-:Y:S01]  /*03c0*/  ISETP.GT.U32.AND P2, PT, R15, R0, PT ;  /* 0x000000000f00720c */ /* 0x000fe20003f44070 */
[----:B-1----:R-:W-:-:S12]  /*03d0*/  IMAD.WIDE R12, R18, 0x4, R12 ;  /* 0x00000004120c7825 */ /* 0x002fd800078e020c */
[-C--:B------:R-:W-:Y:S01]  /*03e0*/  @!P2 IADD3 R0, PT, PT, R0, -R15.reuse, RZ ;  /* 0x8000000f0000a210 */ /* 0x080fe20007ffe0ff */
[----:B------:R-:W-:Y:S01]  /*03f0*/  @!P2 VIADD R5, R5, 0x1 ;  /* 0x000000010505a836 */ /* 0x000fe20000000000 */
[----:B------:R-:W-:Y:S02]  /*0400*/  ISETP.NE.AND P2, PT, R17, RZ, PT ;  /* 0x000000ff1100720c */ /* 0x000fe40003f45270 */
[----:B------:R-:W-:Y:S02]  /*0410*/  ISETP.GE.U32.AND P0, PT, R0, R15, PT ;  /* 0x0000000f0000720c */ /* 0x000fe40003f06070 */
[----:B------:R-:W-:Y:S01]  /*0420*/  LOP3.LUT R0, R16, R17, RZ, 0x3c, !PT ;  /* 0x0000001110007212 */ /* 0x000fe200078e3cff */
[----:B------:R-:W1:Y:S03]  /*0430*/  LDC.64 R14, c[0x0][0x3d8] ;  /* 0x0000f600ff0e7b82 */ /* 0x000e660000000a00 */
[----:B------:R-:W-:-:S07]  /*0440*/  ISETP.GE.AND P1, PT, R0, RZ, PT ;  /* 0x000000ff0000720c */ /* 0x000fce0003f26270 */
[----:B------:R-:W-:-:S05]  /*0450*/  @P0 IADD3 R5, PT, PT, R5, 0x1, RZ ;  /* 0x0000000105050810 */ /* 0x000fca0007ffe0ff */
[----:B------:R-:W-:Y:S02]  /*0460*/  IMAD.MOV.U32 R0, RZ, RZ, R5 ;  /* 0x000000ffff007224 */ /* 0x000fe400078e0005 */
[----:B------:R-:W3:Y:S03]  /*0470*/  LDC.64 R4, c[0x0][0x3b0] ;  /* 0x0000ec00ff047b82 */ /* 0x000ee60000000a00 */
[----:B------:R-:W-:Y:S02]  /*0480*/  @!P1 IADD3 R0, PT, PT, -R0, RZ, RZ ;  /* 0x000000ff00009210 */ /* 0x000fe40007ffe1ff */
[----:B------:R-:W-:-:S05]  /*0490*/  @!P2 LOP3.LUT R0, RZ, R17, RZ, 0x33, !PT ;  /* 0x00000011ff00a212 */ /* 0x000fca00078e33ff */
[----:B------:R-:W-:Y:S01]  /*04a0*/  IMAD.MOV R2, RZ, RZ, -R0 ;  /* 0x000000ffff027224 */ /* 0x000fe200078e0a00 */
[----:B------:R-:W-:-:S03]  /*04b0*/  IADD3 R0, PT, PT, R0, UR4, RZ ;  /* 0x0000000400007c10 */ /* 0x000fc6000fffe0ff */
[----:B------:R-:W-:-:S04]  /*04c0*/  IMAD R16, R17, R2, R16 ;  /* 0x0000000211107224 */ /* 0x000fc800078e0210 */
[C---:B------:R-:W-:Y:S01]  /*04d0*/  VIADD R2, R16.reuse, UR6 ;  /* 0x0000000610027c36 */ /* 0x040fe20008000000 */
[----:B------:R-:W-:-:S03]  /*04e0*/  IADD3 R16, PT, PT, R16, UR7, RZ ;  /* 0x0000000710107c10 */ /* 0x000fc6000fffe0ff */
[--C-:B------:R-:W-:Y:S02]  /*04f0*/  IMAD R19, R2, R19, R0.reuse ;  /* 0x0000001302137224 */ /* 0x100fe400078e0200 */
[----:B---3--:R-:W-:Y:S02]  /*0500*/  IMAD R0, R4, UR5, R0 ;  /* 0x0000000504007c24 */ /* 0x008fe4000f8e0200 */
[----:B------:R-:W-:Y:S01]  /*0510*/  IMAD.MOV.U32 R4, RZ, RZ, R3 ;  /* 0x000000ffff047224 */ /* 0x000fe200078e0003 */
[----:B------:R-:W-:Y:S01]  /*0520*/  MOV R3, RZ ;  /* 0x000000ff00037202 */ /* 0x000fe20000000f00 */
[----:B----4-:R-:W-:Y:S02]  /*0530*/  IMAD R2, R5, UR8, R16 ;  /* 0x0000000805027c24 */ /* 0x010fe4000f8e0210 */
[----:B01----:R-:W-:-:S07]  /*0540*/  IMAD.WIDE R14, R19, 0x8, R14 ;  /* 0x00000008130e7825 */ /* 0x003fce00078e020e */
.L_x_9:
[----:B-----5:R-:W-:Y:S01]  /*0550*/  ISETP.GE.AND P0, PT, R7, 0x1, PT ;  /* 0x000000010700780c */ /* 0x020fe20003f06270 */
[----:B------:R-:W-:-:S12]  /*0560*/  BSSY.RECONVERGENT B0, `(.L_x_1) ;  /* 0x0000033000007945 */ /* 0x000fd80003800200 */
[----:B01----:R-:W-:Y:S05]  /*0570*/  @!P0 BRA `(.L_x_2) ;  /* 0x0000000000c48947 */ /* 0x003fea0003800000 */
[----:B------:R0:W5:Y:S01]  /*0580*/  LDG.E R16, desc[UR36][R12.64] ;  /* 0x000000240c107981 */ /* 0x000162000c1e1900 */
[----:B------:R-:W1:Y:S01]  /*0590*/  LDCU.64 UR4, c[0x0][0x3a0] ;  /* 0x00007400ff0477ac */ /* 0x000e620008000a00 */
[----:B------:R-:W-:Y:S01]  /*05a0*/  HFMA2 R4, -RZ, RZ, 0, 0 ;  /* 0x00000000ff047431 */ /* 0x000fe200000001ff */
[----:B------:R-:W-:Y:S01]  /*05b0*/  BSSY.RECONVERGENT B1, `(.L_x_3) ;  /* 0x000002c000017945 */ /* 0x000fe20003800200 */
[----:B------:R-:W2:Y:S01]  /*05c0*/  LDCU UR7, c[0x0][0x3cc] ;  /* 0x00007980ff0777ac */ /* 0x000ea20008000800 */
[----:B------:R-:W3:Y:S01]  /*05d0*/  LDCU UR6, c[0x0][0x3f8] ;  /* 0x00007f00ff0677ac */ /* 0x000ee20008000800 */
[C---:B-1----:R-:W-:Y:S01]  /*05e0*/  IADD3 R17, PT, PT, R3.reuse, UR5, RZ ;  /* 0x0000000503117c10 */ /* 0x042fe2000fffe0ff */
[----:B------:R-:W-:-:S04]  /*05f0*/  VIADD R5, R3, UR4 ;  /* 0x0000000403057c36 */ /* 0x000fc80008000000 */
[----:B--2---:R-:W-:Y:S02]  /*0600*/  IMAD R5, R5, UR7, R0 ;  /* 0x0000000705057c24 */ /* 0x004fe4000f8e0200 */
[----:B0--3--:R-:W-:-:S07]  /*0610*/  IMAD R6, R17, UR6, R2 ;  /* 0x0000000611067c24 */ /* 0x009fce000f8e0202 */
.L_x_8:
[----:B-----5:R-:W-:Y:S01]  /*0620*/  ISETP.GE.AND P0, PT, R16, 0x1, PT ;  /* 0x000000011000780c */ /* 0x020fe20003f06270 */
[----:B------:R-:W-:-:S12]  /*0630*/  BSSY.RECONVERGENT B2, `(.L_x_4) ;  /* 0x0000020000027945 */ /* 0x000fd80003800200 */
[----:B0-----:R-:W-:Y:S05]  /*0640*/  @!P0 BRA `(.L_x_5) ;  /* 0x0000000000788947 */ /* 0x001fea0003800000 */
[----:B------:R0:W5:Y:S01]  /*0650*/  LDG.E.64 R16, desc[UR36][R14.64] ;  /* 0x000000240e107981 */ /* 0x000162000c1e1b00 */
[----:B------:R-:W1:Y:S01]  /*0660*/  LDCU.64 UR4, c[0x0][0x3a8] ;  /* 0x00007500ff0477ac */ /* 0x000e620008000a00 */
[----:B------:R-:W-:Y:S01]  /*0670*/  BSSY.RECONVERGENT B3, `(.L_x_6) ;  /* 0x0000019000037945 */ /* 0x000fe20003800200 */
[----:B------:R-:W-:Y:S01]  /*0680*/  MOV R22, RZ ;  /* 0x000000ff00167202 */ /* 0x000fe20000000f00 */
[----:B------:R-:W2:Y:S01]  /*0690*/  LDCU UR6, c[0x0][0x3f0] ;  /* 0x00007e00ff0677ac */ /* 0x000ea20008000800 */
[----:B------:R-:W3:Y:S01]  /*06a0*/  LDCU UR7, c[0x0][0x3d0] ;  /* 0x00007a00ff0777ac */ /* 0x000ee20008000800 */
[C---:B-1----:R-:W-:Y:S01]  /*06b0*/  IADD3 R23, PT, PT, R4.reuse, UR5, RZ ;  /* 0x0000000504177c10 */ /* 0x042fe2000fffe0ff */
[----:B------:R-:W-:-:S04]  /*06c0*/  VIADD R18, R4, UR4 ;  /* 0x0000000404127c36 */ /* 0x000fc80008000000 */
[----:B--2---:R-:W-:Y:S02]  /*06d0*/  IMAD R7, R18, UR6, R5 ;  /* 0x0000000612077c24 */ /* 0x004fe4000f8e0205 */
[----:B0--3--:R-:W-:-:S07]  /*06e0*/  IMAD R23, R23, UR7, R6 ;  /* 0x0000000717177c24 */ /* 0x009fce000f8e0206 */
.L_x_7:
[----:B------:R-:W0:Y:S01]  /*06f0*/  LDC.64 R20, c[0x0][0x3e0] ;  /* 0x0000f800ff147b82 */ /* 0x000e220000000a00 */
[----:B------:R-:W1:Y:S01]  /*0700*/  LDCU UR5, c[0x0][0x3f4] ;  /* 0x00007e80ff0577ac */ /* 0x000e620008000800 */
[----:B------:R-:W2:Y:S06]  /*0710*/  LDCU UR4, c[0x0][0x3fc] ;  /* 0x00007f80ff0477ac */ /* 0x000eac0008000800 */
[----:B------:R-:W3:Y:S01]  /*0720*/  LDC.64 R18, c[0x0][0x3e8] ;  /* 0x0000fa00ff127b82 */ /* 0x000ee20000000a00 */
[----:B0-----:R-:W-:-:S05]  /*0730*/  IMAD.WIDE R24, R23, 0x8, R20 ;  /* 0x0000000817187825 */ /* 0x001fca00078e0214 */
[----:B------:R-:W4:Y:S01]  /*0740*/  LDG.E.64 R20, desc[UR36][R24.64] ;  /* 0x0000002418147981 */ /* 0x000f22000c1e1b00 */
[----:B---3--:R-:W-:-:S06]  /*0750*/  IMAD.WIDE R18, R7, 0x8, R18 ;  /* 0x0000000807127825 */ /* 0x008fcc00078e0212 */
[----:B------:R-:W3:Y:S01]  /*0760*/  LDG.E.64 R18, desc[UR36][R18.64] ;  /* 0x0000002412127981 */ /* 0x000ee2000c1e1b00 */
[----:B----4-:R-:W-:-:S08]  /*0770*/  DADD R20, R20, R20 ;  /* 0x0000000014147229 */ /* 0x010fd00000000014 */
[----:B---3-5:R-:W-:-:S07]  /*0780*/  DFMA R16, R20, R18, R16 ;  /* 0x000000121410722b */ /* 0x028fce0000000010 */
[----:B------:R0:W-:Y:S04]  /*0790*/  STG.E.64 desc[UR36][R14.64], R16 ;  /* 0x000000100e007986 */ /* 0x0001e8000c101b24 */
[----:B------:R-:W3:Y:S01]  /*07a0*/  LDG.E R21, desc[UR36][R12.64] ;  /* 0x000000240c157981 */ /* 0x000ee2000c1e1900 */
[----:B------:R-:W-:Y:S01]  /*07b0*/  VIADD R22, R22, 0x1 ;  /* 0x0000000116167836 */ /* 0x000fe20000000000 */
[----:B-1----:R-:W-:Y:S02]  /*07c0*/  IADD3 R23, PT, PT, R23, UR5, RZ ;  /* 0x0000000517177c10 */ /* 0x002fe4000fffe0ff */
[----:B--2---:R-:W-:Y:S02]  /*07d0*/  IADD3 R7, PT, PT, R7, UR4, RZ ;  /* 0x0000000407077c10 */ /* 0x004fe4000fffe0ff */
[----:B---3--:R-:W-:-:S13]  /*07e0*/  ISETP.GE.AND P0, PT, R22, R21, PT ;  /* 0x000000151600720c */ /* 0x008fda0003f06270 */
[----:B0-----:R-:W-:Y:S05]  /*07f0*/  @!P0 BRA `(.L_x_7) ;  /* 0xfffffffc00bc8947 */ /* 0x001fea000383ffff */
[----:B------:R-:W-:Y:S05]  /*0800*/  BSYNC.RECONVERGENT B3 ;  /* 0x0000000000037941 */ /* 0x000fea0003800200 */
.L_x_6:
[----:B------:R0:W5:Y:S01]  /*0810*/  LDG.E R7, desc[UR36][R10.64] ;  /* 0x000000240a077981 */ /* 0x000162000c1e1900 */
[----:B------:R-:W-:-:S07]  /*0820*/  IMAD.MOV.U32 R16, RZ, RZ, R21 ;  /* 0x000000ffff107224 */ /* 0x000fce00078e0015 */
.L_x_5:
[----:B------:R-:W-:Y:S05]  /*0830*/  BSYNC.RECONVERGENT B2 ;  /* 0x0000000000027941 */ /* 0x000fea0003800200 */
.L_x_4:
[----:B------:R-:W-:-:S04]  /*0840*/  IADD3 R4, PT, PT, R4, 0x1, RZ ;  /* 0x0000000104047810 */ /* 0x000fc80007ffe0ff */
[----:B-----5:R-:W-:-:S13]  /*0850*/  ISETP.GE.AND P0, PT, R4, R7, PT ;  /* 0x000000070400720c */ /* 0x020fda0003f06270 */
[----:B------:R-:W-:Y:S05]  /*0860*/  @!P0 BRA `(.L_x_8) ;  /* 0xfffffffc006c8947 */ /* 0x000fea000383ffff */
[----:B------:R-:W-:Y:S05]  /*0870*/  BSYNC.RECONVERGENT B1 ;  /* 0x0000000000017941 */ /* 0x000fea0003800200 */
.L_x_3:
[----:B------:R1:W5:Y:S02]  /*0880*/  LDG.E R4, desc[UR36][R8.64] ;  /* 0x0000002408047981 */ /* 0x000364000c1e1900 */
.L_x_2:
[----:B------:R-:W-:Y:S05]  /*0890*/  BSYNC.RECONVERGENT B0 ;  /* 0x0000000000007941 */ /* 0x000fea0003800200 */
.L_x_1:
[----:B------:R-:W-:-:S04]  /*08a0*/  IADD3 R3, PT, PT, R3, 0x1, RZ ;  /* 0x0000000103037810 */ /* 0x000fc80007ffe0ff */
[----:B-----5:R-:W-:-:S13]  /*08b0*/  ISETP.GE.AND P0, PT, R3, R4, PT ;  /* 0x000000040300720c */ /* 0x020fda0003f06270 */
[----:B------:R-:W-:Y:S05]  /*08c0*/  @!P0 BRA `(.L_x_9) ;  /* 0xfffffffc00208947 */ /* 0x000fea000383ffff */
[----:B------:R-:W-:Y:S05]  /*08d0*/  EXIT ;  /* 0x000000000000794d */ /* 0x000fea0003800000 */
.L_x_10:
[----:B------:R-:W-:-:S00]  /*08e0*/  BRA `(.L_x_10) ;  /* 0xfffffffc00fc7947 */ /* 0x000fc0000383ffff */
[----:B------:R-:W-:-:S00]  /*08f0*/  NOP ;  /* 0x0000000000007918 */ /* 0x000fc00000000000 */
        /* <DEDUP_REMOVED lines=8> */
.L_x_17:


//--------------------- .text._Z11computeA_11PiS_iiiiiiiiiiiPdS0_S0_ --------------------------
	.section	.text._Z11computeA_11PiS_iiiiiiiiiiiPdS0_S0_,"ax",@progbits
	.align	128
        .global         _Z11computeA_11PiS_iiiiiiiiiiiPdS0_S0_
        .type           _Z11computeA_11PiS_iiiiiiiiiiiPdS0_S0_,@function
        .size           _Z11computeA_11PiS_iiiiiiiiiiiPdS0_S0_,(.L_x_18 - _Z11computeA_11PiS_iiiiiiiiiiiPdS0_S0_)
        .other          _Z11computeA_11PiS_iiiiiiiiiiiPdS0_S0_,@"STO_CUDA_ENTRY STV_DEFAULT"
_Z11computeA_11PiS_iiiiiiiiiiiPdS0_S0_:
.text._Z11computeA_11PiS_iiiiiiiiiiiPdS0_S0_:
[----:B------:R-:W-:Y:S08]  /*0000*/  LDC R1, c[0x0][0x37c] ;  /* 0x0000df00ff017b82 */ /* 0x000ff00000000800 */
[----:B------:R-:W0:Y:S01]  /*0010*/  LDC.64 R6, c[0x0][0x380] ;  /* 0x0000e000ff067b82 */ /* 0x000e220000000a00 */
[----:B------:R-:W1:Y:S07]  /*0020*/  LDCU.64 UR6, c[0x0][0x358] ;  /* 0x00006b00ff0677ac */ /* 0x000e6e0008000a00 */
[----:B------:R-:W0:Y:S08]  /*0030*/  LDC.64 R2, c[0x0][0x3a8] ;  /* 0x0000ea00ff027b82 */ /* 0x000e300000000a00 */
[----:B------:R-:W2:Y:S01]  /*0040*/  LDC.64 R8, c[0x0][0x388] ;  /* 0x0000e200ff087b82 */ /* 0x000ea20000000a00 */
[----:B0-----:R-:W-:-:S06]  /*0050*/  IMAD.WIDE R6, R2, 0x4, R6 ;  /* 0x0000000402067825 */ /* 0x001fcc00078e0206 */
[----:B-1----:R-:W3:Y:S01]  /*0060*/  LDG.E R7, desc[UR6][R6.64] ;  /* 0x0000000606077981 */ /* 0x002ee2000c1e1900 */
[----:B--2---:R-:W-:-:S05]  /*0070*/  IMAD.WIDE R2, R3, 0x4, R8 ;  /* 0x0000000403027825 */ /* 0x004fca00078e0208 */
[----:B------:R-:W3:Y:S01]  /*0080*/  LDG.E R0, desc[UR6][R2.64] ;  /* 0x0000000602007981 */ /* 0x000ee2000c1e1900 */
[----:B------:R-:W0:Y:S01]  /*0090*/  S2R R4, SR_TID.X ;  /* 0x0000000000047919 */ /* 0x000e220000002100 */
[----:B------:R-:W0:Y:S08]  /*00a0*/  S2UR UR4, SR_CTAID.X ;  /* 0x00000000000479c3 */ /* 0x000e300000002500 */
[----:B------:R-:W0:Y:S02]  /*00b0*/  LDC R5, c[0x0][0x360] ;  /* 0x0000d800ff057b82 */ /* 0x000e240000000800 */
[----:B0-----:R-:W-:-:S02]  /*00c0*/  IMAD R5, R5, UR4, R4 ;  /* 0x0000000405057c24 */ /* 0x001fc4000f8e0204 */
[----:B---3--:R-:W-:-:S05]  /*00d0*/  IMAD R4, R0, R7, RZ ;  /* 0x0000000700047224 */ /* 0x008fca00078e02ff */
[----:B------:R-:W-:-:S13]  /*00e0*/  ISETP.GE.AND P0, PT, R5, R4, PT ;  /* 0x000000040500720c */ /* 0x000fda0003f06270 */
[----:B------:R-:W-:Y:S05]  /*00f0*/  @P0 EXIT ;  /* 0x000000000000094d */ /* 0x000fea0003800000 */
[----:B------:R-:W0:Y:S02]  /*0100*/  LDC R3, c[0x0][0x3b0] ;  /* 0x0000ec00ff037b82 */ /* 0x000e240000000800 */
[----:B0-----:R-:W-:-:S05]  /*0110*/  IMAD.WIDE R2, R3, 0x4, R8 ;  /* 0x0000000403027825 */ /* 0x001fca00078e0208 */
[----:B------:R-:W2:Y:S02]  /*0120*/  LDG.E R4, desc[UR6][R2.64] ;  /* 0x0000000602047981 */ /* 0x000ea4000c1e1900 */
[----:B--2---:R-:W-:-:S13]  /*0130*/  ISETP.GE.AND P0, PT, R4, 0x1, PT ;  /* 0x000000010400780c */ /* 0x004fda0003f06270 */
[----:B------:R-:W-:Y:S05]  /*0140*/  @!P0 EXIT ;  /* 0x000000000000894d */ /* 0x000fea0003800000 */
[-C--:B------:R-:W-:Y:S01]  /*0150*/  IABS R9, R0.reuse ;  /* 0x0000000000097213 */ /* 0x080fe20000000000 */
[----:B------:R-:W0:Y:S01]  /*0160*/  LDCU UR4, c[0x0][0x390] ;  /* 0x00007200ff0477ac */ /* 0x000e220008000800 */
[----:B------:R-:W-:Y:S02]  /*0170*/  IABS R10, R5 ;  /* 0x00000005000a7213 */ /* 0x000fe40000000000 */
[----:B------:R-:W1:Y:S01]  /*0180*/  I2F.RP R4, R9 ;  /* 0x0000000900047306 */ /* 0x000e620000209400 */
[----:B------:R-:W-:Y:S01]  /*0190*/  IABS R12, R0 ;  /* 0x00000000000c7213 */ /* 0x000fe20000000000 */
[----:B------:R-:W2:Y:S01]  /*01a0*/  LDCU.64 UR8, c[0x0][0x398] ;  /* 0x00007300ff0877ac */ /* 0x000ea20008000a00 */
[----:B------:R-:W3:Y:S05]  /*01b0*/  LDCU UR5, c[0x0][0x3b4] ;  /* 0x00007680ff0577ac */ /* 0x000eea0008000800 */
[----:B-1----:R-:W1:Y:S02]  /*01c0*/  MUFU.RCP R4, R4 ;  /* 0x0000000400047308 */ /* 0x002e640000001000 */
[----:B-1----:R-:W-:-:S02]  /*01d0*/  IADD3 R6, PT, PT, R4, 0xffffffe, RZ ;  /* 0x0ffffffe04067810 */ /* 0x002fc40007ffe0ff */
[----:B------:R-:W-:-:S04]  /*01e0*/  IADD3 R4, PT, PT, RZ, -R12, RZ ;  /* 0x8000000cff047210 */ /* 0x000fc80007ffe0ff */
[----:B------:R1:W4:Y:S02]  /*01f0*/  F2I.FTZ.U32.TRUNC.NTZ R7, R6 ;  /* 0x0000000600077305 */ /* 0x000324000021f000 */
[----:B-1----:R-:W-:Y:S02]  /*0200*/  IMAD.MOV.U32 R6, RZ, RZ, RZ ;  /* 0x000000ffff067224 */ /* 0x002fe400078e00ff */
[----:B----4-:R-:W-:-:S04]  /*0210*/  IMAD.MOV R8, RZ, RZ, -R7 ;  /* 0x000000ffff087224 */ /* 0x010fc800078e0a07 */
[----:B------:R-:W-:Y:S01]  /*0220*/  IMAD R11, R8, R9, RZ ;  /* 0x00000009080b7224 */ /* 0x000fe200078e02ff */
[----:B------:R-:W-:-:S03]  /*0230*/  MOV R8, R10 ;  /* 0x0000000a00087202 */ /* 0x000fc60000000f00 */
[----:B------:R-:W-:Y:S02]  /*0240*/  IMAD.HI.U32 R7, R7, R11, R6 ;  /* 0x0000000b07077227 */ /* 0x000fe400078e0006 */
[----:B------:R-:W1:Y:S04]  /*0250*/  LDC.64 R10, c[0x0][0x3a0] ;  /* 0x0000e800ff0a7b82 */ /* 0x000e680000000a00 */
[----:B------:R-:W-:-:S04]  /*0260*/  IMAD.HI.U32 R7, R7, R8, RZ ;  /* 0x0000000807077227 */ /* 0x000fc800078e00ff */
[----:B------:R-:W-:-:S05]  /*0270*/  IMAD R4, R7, R4, R8 ;  /* 0x0000000407047224 */ /* 0x000fca00078e0208 */
[----:B------:R-:W-:-:S13]  /*0280*/  ISETP.GT.U32.AND P2, PT, R9, R4, PT ;  /* 0x000000040900720c */ /* 0x000fda0003f44070 */
[----:B------:R-:W-:Y:S01]  /*0290*/  @!P2 IMAD.IADD R4, R4, 0x1, -R9 ;  /* 0x000000010404a824 */ /* 0x000fe200078e0a09 */
[----:B------:R-:W-:Y:S02]  /*02a0*/  @!P2 IADD3 R7, PT, PT, R7, 0x1, RZ ;  /* 0x000000010707a810 */ /* 0x000fe40007ffe0ff */
[----:B------:R-:W-:Y:S02]  /*02b0*/  ISETP.NE.AND P2, PT, R0, RZ, PT ;  /* 0x000000ff0000720c */ /* 0x000fe40003f45270 */
[----:B------:R-:W-:Y:S02]  /*02c0*/  ISETP.GE.U32.AND P0, PT, R4, R9, PT ;  /* 0x000000090400720c */ /* 0x000fe40003f06070 */
[----:B------:R-:W-:Y:S01]  /*02d0*/  LOP3.LUT R4, R5, R0, RZ, 0x3c, !PT ;  /* 0x0000000005047212 */ /* 0x000fe200078e3cff */
[----:B------:R-:W4:Y:S03]  /*02e0*/  LDC.64 R8, c[0x0][0x3d0] ;  /* 0x0000f400ff087b82 */ /* 0x000f260000000a00 */
[----:B------:R-:W-:-:S07]  /*02f0*/  ISETP.GE.AND P1, PT, R4, RZ, PT ;  /* 0x000000ff0400720c */ /* 0x000fce0003f26270 */
[----:B------:R-:W-:-:S05]  /*0300*/  @P0 VIADD R7, R7, 0x1 ;  /* 0x0000000107070836 */ /* 0x000fca0000000000 */
[----:B------:R-:W-:Y:S02]  /*0310*/  MOV R4, R7 ;  /* 0x0000000700047202 */ /* 0x000fe40000000f00 */
[----:B------:R-:W1:Y:S02]  /*0320*/  LDC.64 R6, c[0x0][0x3c0] ;  /* 0x0000f000ff067b82 */ /* 0x000e640000000a00 */
[----:B------:R-:W-:Y:S02]  /*0330*/  @!P1 IADD3 R4, PT, PT, -R4, RZ, RZ ;  /* 0x000000ff04049210 */ /* 0x000fe40007ffe1ff */
[----:B------:R-:W-:-:S05]  /*0340*/  @!P2 LOP3.LUT R4, RZ, R0, RZ, 0x33, !PT ;  /* 0x00000000ff04a212 */ /* 0x000fca00078e33ff */
[----:B------:R-:W-:-:S04]  /*0350*/  IMAD.MOV R14, RZ, RZ, -R4 ;  /* 0x000000ffff0e7224 */ /* 0x000fc800078e0a04 */
[----:B------:R-:W-:Y:S01]  /*0360*/  IMAD R14, R0, R14, R5 ;  /* 0x0000000e000e7224 */ /* 0x000fe200078e0205 */
[----:B0-----:R-:W-:-:S04]  /*0370*/  IADD3 R0, PT, PT, R4, UR4, RZ ;  /* 0x0000000404007c10 */ /* 0x001fc8000fffe0ff */
[C---:B--2---:R-:W-:Y:S01]  /*0380*/  IADD3 R5, PT, PT, R14.reuse, UR8, RZ ;  /* 0x000000080e057c10 */ /* 0x044fe2000fffe0ff */
[----:B------:R-:W-:Y:S01]  /*0390*/  VIADD R21, R14, UR9 ;  /* 0x000000090e157c36 */ /* 0x000fe20008000000 */
[----:B------:R-:W0:Y:S03]  /*03a0*/  LDCU UR8, c[0x0][0x3b8] ;  /* 0x00007700ff0877ac */ /* 0x000e260008000800 */
[----:B---3--:R-:W-:-:S04]  /*03b0*/  IMAD R5, R5, UR5, R0 ;  /* 0x0000000505057c24 */ /* 0x008fc8000f8e0200 */
[----:B-1----:R-:W-:Y:S02]  /*03c0*/  IMAD.WIDE R4, R5, 0x8, R6 ;  /* 0x0000000805047825 */ /* 0x002fe400078e0206 */
[----:B------:R-:W1:Y:S03]  /*03d0*/  LDC.64 R6, c[0x0][0x3c8] ;  /* 0x0000f200ff067b82 */ /* 0x000e660000000a00 */
[----:B------:R2:W5:Y:S01]  /*03e0*/  LDG.E.64 R12, desc[UR6][R4.64] ;  /* 0x00000006040c7981 */ /* 0x000562000c1e1b00 */
[----:B0---4-:R-:W-:-:S05]  /*03f0*/  UMOV UR4, URZ ;  /* 0x000000ff00047c82 */ /* 0x011fca0008000000 */
.L_x_11:
[----:B------:R-:W-:Y:S02]  /*0400*/  IADD3 R15, PT, PT, R10, UR4, RZ ;  /* 0x000000040a0f7c10 */ /* 0x000fe4000fffe0ff */
[----:B------:R-:W-:-:S03]  /*0410*/  IADD3 R16, PT, PT, R11, UR4, RZ ;  /* 0x000000040b107c10 */ /* 0x000fc6000fffe0ff */
[----:B------:R-:W-:Y:S02]  /*0420*/  IMAD R15, R15, UR5, R0 ;  /* 0x000000050f0f7c24 */ /* 0x000fe4000f8e0200 */
[----:B------:R-:W-:Y:S02]  /*0430*/  IMAD R19, R16, UR8, R21 ;  /* 0x0000000810137c24 */ /* 0x000fe4000f8e0215 */
[----:B-1----:R-:W-:-:S04]  /*0440*/  IMAD.WIDE R14, R15, 0x8, R6 ;  /* 0x000000080f0e7825 */ /* 0x002fc800078e0206 */
[----:B------:R-:W-:Y:S02]  /*0450*/  IMAD.WIDE R18, R19, 0x8, R8 ;  /* 0x0000000813127825 */ /* 0x000fe400078e0208 */
[----:B------:R-:W3:Y:S04]  /*0460*/  LDG.E.64 R14, desc[UR6][R14.64] ;  /* 0x000000060e0e7981 */ /* 0x000ee8000c1e1b00 */
[----:B------:R-:W4:Y:S01]  /*0470*/  LDG.E.64 R18, desc[UR6][R18.64] ;  /* 0x0000000612127981 */ /* 0x000f22000c1e1b00 */
[----:B---3--:R-:W-:-:S08]  /*0480*/  DADD R16, R14, R14 ;  /* 0x000000000e107229 */ /* 0x008fd0000000000e */
[----:B----45:R-:W-:-:S07]  /*0490*/  DFMA R12, R16, R18, R12 ;  /* 0x00000012100c722b */ /* 0x030fce000000000c */
[----:B------:R0:W-:Y:S04]  /*04a0*/  STG.E.64 desc[UR6][R4.64], R12 ;  /* 0x0000000c04007986 */ /* 0x0001e8000c101b06 */
[----:B------:R-:W3:Y:S01]  /*04b0*/  LDG.E R16, desc[UR6][R2.64] ;  /* 0x0000000602107981 */ /* 0x000ee2000c1e1900 */
[----:B------:R-:W-:-:S06]  /*04c0*/  UIADD3 UR4, UPT, UPT, UR4, 0x1, URZ ;  /* 0x0000000104047890 */ /* 0x000fcc000fffe0ff */
[----:B---3--:R-:W-:-:S13]  /*04d0*/  ISETP.LE.AND P0, PT, R16, UR4, PT ;  /* 0x0000000410007c0c */ /* 0x008fda000bf03270 */
[----:B0-----:R-:W-:Y:S05]  /*04e0*/  @!P0 BRA `(.L_x_11) ;  /* 0xfffffffc00c48947 */ /* 0x001fea000383ffff */
[----:B------:R-:W-:Y:S05]  /*04f0*/  EXIT ;  /* 0x000000000000794d */ /* 0x000fea0003800000 */
.L_x_12:
        /* <DEDUP_REMOVED lines=16> */
.L_x_18:


//--------------------- .text._Z10computeA_1PiiiiiiiiiiiiPdS0_S0_ --------------------------
	.section	.text._Z10computeA_1PiiiiiiiiiiiiPdS0_S0_,"ax",@progbits
	.align	128
        .global         _Z10computeA_1PiiiiiiiiiiiiPdS0_S0_
        .type           _Z10computeA_1PiiiiiiiiiiiiPdS0_S0_,@function
        .size           _Z10computeA_1PiiiiiiiiiiiiPdS0_S0_,(.L_x_19 - _Z10computeA_1PiiiiiiiiiiiiPdS0_S0_)
        .other          _Z10computeA_1PiiiiiiiiiiiiPdS0_S0_,@"STO_CUDA_ENTRY STV_DEFAULT"
_Z10computeA_1PiiiiiiiiiiiiPdS0_S0_:
.text._Z10computeA_1PiiiiiiiiiiiiPdS0_S0_:
[----:B------:R-:W-:Y:S08]  /*0000*/  LDC R1, c[0x0][0x37c] ;  /* 0x0000df00ff017b82 */ /* 0x000ff00000000800 */
[----:B------:R-:W0:Y:S01]  /*0010*/  LDC R3, c[0x0][0x3a4] ;  /* 0x0000e900ff037b82 */ /* 0x000e220000000800 */
[----:B------:R-:W1:Y:S07]  /*0020*/  LDCU.64 UR6, c[0x0][0x358] ;  /* 0x00006b00ff0677ac */ /* 0x000e6e0008000a00 */
[----:B------:R-:W0:Y:S08]  /*0030*/  LDC.64 R6, c[0x0][0x380] ;  /* 0x0000e000ff067b82 */ /* 0x000e300000000a00 */
[----:B------:R-:W2:Y:S01]  /*0040*/  LDC R5, c[0x0][0x3a8] ;  /* 0x0000ea00ff057b82 */ /* 0x000ea20000000800 */
[----:B0-----:R-:W-:-:S06]  /*0050*/  IMAD.WIDE R2, R3, 0x4, R6 ;  /* 0x0000000403027825 */ /* 0x001fcc00078e0206 */
[----:B-1----:R0:W3:Y:S01]  /*0060*/  LDG.E R3, desc[UR6][R2.64] ;  /* 0x0000000602037981 */ /* 0x0020e2000c1e1900 */
[----:B--2---:R-:W-:-:S06]  /*0070*/  IMAD.WIDE R6, R5, 0x4, R6 ;  /* 0x0000000405067825 */ /* 0x004fcc00078e0206 */
[----:B------:R1:W2:Y:S01]  /*0080*/  LDG.E R6, desc[UR6][R6.64] ;  /* 0x0000000606067981 */ /* 0x0002a2000c1e1900 */
[----:B------:R-:W-:Y:S01]  /*0090*/  BSSY.RECONVERGENT B0, `(.L_x_13) ;  /* 0x0000050000007945 */ /* 0x000fe20003800200 */
[----:B------:R-:W0:Y:S01]  /*00a0*/  S2R R9, SR_CTAID.X ;  /* 0x0000000000097919 */ /* 0x000e220000002500 */
[----:B------:R-:W0:Y:S02]  /*00b0*/  S2R R0, SR_TID.X ;  /* 0x0000000000007919 */ /* 0x000e240000002100 */
[----:B0-----:R-:W-:-:S05]  /*00c0*/  IMAD R2, R9, 0x20, R0 ;  /* 0x0000002009027824 */ /* 0x001fca00078e0200 */
[----:B------:R-:W-:-:S04]  /*00d0*/  SHF.R.S32.HI R9, RZ, 0x1f, R2 ;  /* 0x0000001fff097819 */ /* 0x000fc80000011402 */
[----:B------:R-:W-:-:S04]  /*00e0*/  LEA.HI R9, R9, R2, RZ, 0x5 ;  /* 0x0000000209097211 */ /* 0x000fc800078f28ff */
[----:B------:R-:W-:Y:S02]  /*00f0*/  SHF.R.S32.HI R8, RZ, 0x5, R9 ;  /* 0x00000005ff087819 */ /* 0x000fe40000011409 */
[-C--:B---3--:R-:W-:Y:S02]  /*0100*/  IABS R11, R3.reuse ;  /* 0x00000003000b7213 */ /* 0x088fe40000000000 */
[----:B------:R-:W-:Y:S02]  /*0110*/  IABS R9, R3 ;  /* 0x0000000300097213 */ /* 0x000fe40000000000 */
[----:B------:R-:W0:Y:S08]  /*0120*/  I2F.RP R10, R11 ;  /* 0x0000000b000a7306 */ /* 0x000e300000209400 */
[----:B0-----:R-:W0:Y:S02]  /*0130*/  MUFU.RCP R10, R10 ;  /* 0x0000000a000a7308 */ /* 0x001e240000001000 */
[----:B0-----:R-:W-:-:S06]  /*0140*/  VIADD R4, R10, 0xffffffe ;  /* 0x0ffffffe0a047836 */ /* 0x001fcc0000000000 */
[----:B------:R0:W1:Y:S02]  /*0150*/  F2I.FTZ.U32.TRUNC.NTZ R5, R4 ;  /* 0x0000000400057305 */ /* 0x000064000021f000 */
[----:B0-----:R-:W-:Y:S01]  /*0160*/  HFMA2 R4, -RZ, RZ, 0, 0 ;  /* 0x00000000ff047431 */ /* 0x001fe200000001ff */
[----:B-1----:R-:W-:-:S05]  /*0170*/  IADD3 R7, PT, PT, RZ, -R5, RZ ;  /* 0x80000005ff077210 */ /* 0x002fca0007ffe0ff */
[----:B------:R-:W-:-:S04]  /*0180*/  IMAD.MOV.U32 R2, RZ, RZ, R7 ;  /* 0x000000ffff027224 */ /* 0x000fc800078e0007 */
[----:B------:R-:W-:Y:S01]  /*0190*/  IMAD R7, R2, R11, RZ ;  /* 0x0000000b02077224 */ /* 0x000fe200078e02ff */
[----:B------:R-:W-:-:S03]  /*01a0*/  IABS R2, R8 ;  /* 0x0000000800027213 */ /* 0x000fc60000000000 */
[----:B------:R-:W-:Y:S01]  /*01b0*/  IMAD.HI.U32 R4, R5, R7, R4 ;  /* 0x0000000705047227 */ /* 0x000fe200078e0004 */
[----:B------:R-:W-:-:S03]  /*01c0*/  MOV R5, R2 ;  /* 0x0000000200057202 */ /* 0x000fc60000000f00 */
[----:B------:R-:W-:Y:S02]  /*01d0*/  IMAD.MOV R7, RZ, RZ, -R9 ;  /* 0x000000ffff077224 */ /* 0x000fe400078e0a09 */
[----:B------:R-:W-:-:S04]  /*01e0*/  IMAD.HI.U32 R2, R4, R5, RZ ;  /* 0x0000000504027227 */ /* 0x000fc800078e00ff */
[----:B------:R-:W-:-:S05]  /*01f0*/  IMAD R4, R2, R7, R5 ;  /* 0x0000000702047224 */ /* 0x000fca00078e0205 */
[----:B------:R-:W-:-:S13]  /*0200*/  ISETP.GT.U32.AND P2, PT, R11, R4, PT ;  /* 0x000000040b00720c */ /* 0x000fda0003f44070 */
[----:B------:R-:W-:Y:S01]  /*0210*/  @!P2 IMAD.IADD R4, R4, 0x1, -R11 ;  /* 0x000000010404a824 */ /* 0x000fe200078e0a0b */
[----:B------:R-:W-:Y:S02]  /*0220*/  @!P2 IADD3 R2, PT, PT, R2, 0x1, RZ ;  /* 0x000000010202a810 */ /* 0x000fe40007ffe0ff */
[----:B------:R-:W-:Y:S02]  /*0230*/  ISETP.NE.AND P2, PT, R3, RZ, PT ;  /* 0x000000ff0300720c */ /* 0x000fe40003f45270 */
[----:B------:R-:W-:Y:S02]  /*0240*/  ISETP.GE.U32.AND P0, PT, R4, R11, PT ;  /* 0x0000000b0400720c */ /* 0x000fe40003f06070 */
[----:B------:R-:W-:Y:S02]  /*0250*/  LOP3.LUT R4, R8, R3, RZ, 0x3c, !PT ;  /* 0x0000000308047212 */ /* 0x000fe400078e3cff */
[----:B------:R-:W-:Y:S02]  /*0260*/  LOP3.LUT R11, R0, 0x1f, RZ, 0xc0, !PT ;  /* 0x0000001f000b7812 */ /* 0x000fe400078ec0ff */
[----:B------:R-:W-:-:S07]  /*0270*/  ISETP.GE.AND P1, PT, R4, RZ, PT ;  /* 0x000000ff0400720c */ /* 0x000fce0003f26270 */
[----:B------:R-:W-:Y:S01]  /*0280*/  @P0 VIADD R2, R2, 0x1 ;  /* 0x0000000102020836 */ /* 0x000fe20000000000 */
[----:B--2---:R-:W-:-:S05]  /*0290*/  ISETP.GT.AND P0, PT, R6, 0x20, PT ;  /* 0x000000200600780c */ /* 0x004fca0003f04270 */
[----:B------:R-:W-:Y:S02]  /*02a0*/  @!P1 IADD3 R2, PT, PT, -R2, RZ, RZ ;  /* 0x000000ff02029210 */ /* 0x000fe40007ffe1ff */
[----:B------:R-:W-:-:S05]  /*02b0*/  @!P2 LOP3.LUT R2, RZ, R3, RZ, 0x33, !PT ;  /* 0x00000003ff02a212 */ /* 0x000fca00078e33ff */
[----:B------:R-:W-:-:S04]  /*02c0*/  IMAD.MOV R4, RZ, RZ, -R2 ;  /* 0x000000ffff047224 */ /* 0x000fc800078e0a02 */
[----:B------:R-:W-:Y:S01]  /*02d0*/  IMAD R3, R3, R4, R8 ;  /* 0x0000000403037224 */ /* 0x000fe200078e0208 */
[----:B------:R-:W-:Y:S06]  /*02e0*/  @P0 BRA `(.L_x_14) ;  /* 0x00000000005c0947 */ /* 0x000fec0003800000 */
[----:B------:R-:W-:Y:S02]  /*02f0*/  ISETP.GE.AND P0, PT, R11, R6, PT ;  /* 0x000000060b00720c */ /* 0x000fe40003f06270 */
[----:B------:R-:W-:-:S11]  /*0300*/  CS2R R6, SRZ ;  /* 0x0000000000067805 */ /* 0x000fd6000001ff00 */
[----:B------:R-:W-:Y:S05]  /*0310*/  @P0 BRA `(.L_x_15) ;  /* 0x00000000009c0947 */ /* 0x000fea0003800000 */
[----:B------:R-:W0:Y:S01]  /*0320*/  LDCU UR4, c[0x0][0x388] ;  /* 0x00007100ff0477ac */ /* 0x000e220008000800 */
[----:B------:R-:W1:Y:S01]  /*0330*/  LDC.64 R4, c[0x0][0x3c0] ;  /* 0x0000f000ff047b82 */ /* 0x000e620000000a00 */
[----:B------:R-:W2:Y:S01]  /*0340*/  LDCU.64 UR8, c[0x0][0x398] ;  /* 0x00007300ff0877ac */ /* 0x000ea20008000a00 */
[----:B------:R-:W3:Y:S06]  /*0350*/  LDCU UR10, c[0x0][0x3ac] ;  /* 0x00007580ff0a77ac */ /* 0x000eec0008000800 */
[----:B------:R-:W4:Y:S01]  /*0360*/  LDC.64 R8, c[0x0][0x3c8] ;  /* 0x0000f200ff087b82 */ /* 0x000f220000000a00 */
[----:B------:R-:W5:Y:S01]  /*0370*/  LDCU UR5, c[0x0][0x394] ;  /* 0x00007280ff0577ac */ /* 0x000f620008000800 */
[----:B------:R-:W1:Y:S01]  /*0380*/  LDCU UR11, c[0x0][0x3b0] ;  /* 0x00007600ff0b77ac */ /* 0x000e620008000800 */
[----:B0-----:R-:W-:Y:S01]  /*0390*/  IADD3 R6, PT, PT, R2, UR4, RZ ;  /* 0x0000000402067c10 */ /* 0x001fe2000fffe0ff */
[C---:B--2---:R-:W-:Y:S01]  /*03a0*/  VIADD R7, R11.reuse, UR8 ;  /* 0x000000080b077c36 */ /* 0x044fe20008000000 */
[----:B------:R-:W-:-:S03]  /*03b0*/  IADD3 R11, PT, PT, R11, UR9, RZ ;  /* 0x000000090b0b7c10 */ /* 0x000fc6000fffe0ff */
[----:B---3--:R-:W-:Y:S02]  /*03c0*/  IMAD R7, R7, UR10, R6 ;  /* 0x0000000a07077c24 */ /* 0x008fe4000f8e0206 */
[----:B-----5:R-:W-:Y:S02]  /*03d0*/  VIADD R6, R3, UR5 ;  /* 0x0000000503067c36 */ /* 0x020fe40008000000 */
[----:B-1----:R-:W-:-:S04]  /*03e0*/  IMAD.WIDE R4, R7, 0x8, R4 ;  /* 0x0000000807047825 */ /* 0x002fc800078e0204 */
[----:B------:R-:W-:Y:S02]  /*03f0*/  IMAD R11, R11, UR11, R6 ;  /* 0x0000000b0b0b7c24 */ /* 0x000fe4000f8e0206 */
[----:B------:R-:W2:Y:S02]  /*0400*/  LDG.E.64 R4, desc[UR6][R4.64] ;  /* 0x0000000604047981 */ /* 0x000ea4000c1e1b00 */
[----:B----4-:R-:W-:-:S06]  /*0410*/  IMAD.WIDE R8, R11, 0x8, R8 ;  /* 0x000000080b087825 */ /* 0x010fcc00078e0208 */
[----:B------:R-:W3:Y:S01]  /*0420*/  LDG.E.64 R8, desc[UR6][R8.64] ;  /* 0x0000000608087981 */ /* 0x000ee2000c1e1b00 */
[----:B--2---:R-:W-:-:S08]  /*0430*/  DADD R6, R4, R4 ;  /* 0x0000000004067229 */ /* 0x004fd00000000004 */
[----:B---3--:R-:W-:Y:S01]  /*0440*/  DFMA R6, R6, R8, RZ ;  /* 0x000000080606722b */ /* 0x008fe200000000ff */
[----:B------:R-:W-:Y:S10]  /*0450*/  BRA `(.L_x_15) ;  /* 0x00000000004c7947 */ /* 0x000ff40003800000 */
.L_x_14:
[----:B------:R-:W0:Y:S01]  /*0460*/  LDC R6, c[0x0][0x388] ;  /* 0x0000e200ff067b82 */ /* 0x000e220000000800 */
[----:B------:R-:W1:Y:S01]  /*0470*/  LDCU.64 UR4, c[0x0][0x398] ;  /* 0x00007300ff0477ac */ /* 0x000e620008000a00 */
[----:B------:R-:W0:Y:S06]  /*0480*/  LDCU UR8, c[0x0][0x3ac] ;  /* 0x00007580ff0877ac */ /* 0x000e2c0008000800 */
[----:B------:R-:W2:Y:S01]  /*0490*/  LDC R13, c[0x0][0x394] ;  /* 0x0000e500ff0d7b82 */ /* 0x000ea20000000800 */
[----:B------:R-:W2:Y:S07]  /*04a0*/  LDCU UR9, c[0x0][0x3b0] ;  /* 0x00007600ff0977ac */ /* 0x000eae0008000800 */
[----:B------:R-:W3:Y:S01]  /*04b0*/  LDC.64 R8, c[0x0][0x3c0] ;  /* 0x0000f000ff087b82 */ /* 0x000ee20000000a00 */
[----:B-1----:R-:W-:-:S07]  /*04c0*/  IADD3 R7, PT, PT, R11, UR4, RZ ;  /* 0x000000040b077c10 */ /* 0x002fce000fffe0ff */
[----:B------:R-:W1:Y:S01]  /*04d0*/  LDC.64 R4, c[0x0][0x3c8] ;  /* 0x0000f200ff047b82 */ /* 0x000e620000000a00 */
[----:B0-----:R-:W-:Y:S02]  /*04e0*/  IMAD R7, R7, UR8, R6 ;  /* 0x0000000807077c24 */ /* 0x001fe4000f8e0206 */
[----:B------:R-:W-:-:S03]  /*04f0*/  VIADD R6, R11, UR5 ;  /* 0x000000050b067c36 */ /* 0x000fc60008000000 */
[----:B------:R-:W-:Y:S01]  /*0500*/  IADD3 R7, PT, PT, R2, R7, RZ ;  /* 0x0000000702077210 */ /* 0x000fe20007ffe0ff */
[----:B--2---:R-:W-:-:S04]  /*0510*/  IMAD R6, R6, UR9, R13 ;  /* 0x0000000906067c24 */ /* 0x004fc8000f8e020d */
[----:B---3--:R-:W-:-:S04]  /*0520*/  IMAD.WIDE R8, R7, 0x8, R8 ;  /* 0x0000000807087825 */ /* 0x008fc800078e0208 */
[----:B------:R-:W-:Y:S02]  /*0530*/  IMAD.IADD R7, R3, 0x1, R6 ;  /* 0x0000000103077824 */ /* 0x000fe400078e0206 */
[----:B------:R-:W2:Y:S02]  /*0540*/  LDG.E.64 R8, desc[UR6][R8.64] ;  /* 0x0000000608087981 */ /* 0x000ea4000c1e1b00 */
[----:B-1----:R-:W-:-:S06]  /*0550*/  IMAD.WIDE R4, R7, 0x8, R4 ;  /* 0x0000000807047825 */ /* 0x002fcc00078e0204 */
[----:B------:R-:W3:Y:S01]  /*0560*/  LDG.E.64 R4, desc[UR6][R4.64] ;  /* 0x0000000604047981 */ /* 0x000ee2000c1e1b00 */
[----:B--2---:R-:W-:-:S08]  /*0570*/  DADD R6, R8, R8 ;  /* 0x0000000008067229 */ /* 0x004fd00000000008 */
[----:B---3--:R-:W-:-:S11]  /*0580*/  DFMA R6, R6, R4, RZ ;  /* 0x000000040606722b */ /* 0x008fd600000000ff */
.L_x_15:
[----:B------:R-:W-:Y:S05]  /*0590*/  BSYNC.RECONVERGENT B0 ;  /* 0x0000000000007941 */ /* 0x000fea0003800200 */
.L_x_13:
[----:B------:R-:W0:Y:S01]  /*05a0*/  LDCU UR5, c[0x0][0x388] ;  /* 0x00007100ff0577ac */ /* 0x000e220008000800 */
[----:B------:R-:W1:Y:S01]  /*05b0*/  LDC.64 R4, c[0x0][0x3b8] ;  /* 0x0000ee00ff047b82 */ /* 0x000e620000000a00 */
[----:B------:R-:W2:Y:S01]  /*05c0*/  LDCU UR4, c[0x0][0x390] ;  /* 0x00007200ff0477ac */ /* 0x000ea20008000800 */
[----:B------:R-:W3:Y:S01]  /*05d0*/  LDCU UR8, c[0x0][0x3ac] ;  /* 0x00007580ff0877ac */ /* 0x000ee20008000800 */
[----:B0-----:R-:W-:Y:S02]  /*05e0*/  IADD3 R2, PT, PT, R2, UR5, RZ ;  /* 0x0000000502027c10 */ /* 0x001fe4000fffe0ff */
[----:B--2---:R-:W-:-:S05]  /*05f0*/  IADD3 R3, PT, PT, R3, UR4, RZ ;  /* 0x0000000403037c10 */ /* 0x004fca000fffe0ff */
[----:B---3--:R-:W-:-:S04]  /*0600*/  IMAD R3, R3, UR8, R2 ;  /* 0x0000000803037c24 */ /* 0x008fc8000f8e0202 */
[----:B-1----:R-:W-:-:S05]  /*0610*/  IMAD.WIDE R2, R3, 0x8, R4 ;  /* 0x0000000803027825 */ /* 0x002fca00078e0204 */
[----:B------:R-:W2:Y:S01]  /*0620*/  LDG.E.64 R4, desc[UR6][R2.64] ;  /* 0x0000000602047981 */ /* 0x000ea2000c1e1b00 */
[----:B------:R-:W0:Y:S01]  /*0630*/  S2UR UR5, SR_CgaCtaId ;  /* 0x00000000000579c3 */ /* 0x000e220000008800 */
[----:B------:R-:W-:Y:S02]  /*0640*/  UMOV UR4, 0x400 ;  /* 0x0000040000047882 */ /* 0x000fe40000000000 */
[----:B0-----:R-:W-:-:S06]  /*0650*/  ULEA UR4, UR5, UR4, 0x18 ;  /* 0x0000000405047291 */ /* 0x001fcc000f8ec0ff */
[----:B------:R-:W-:-:S05]  /*0660*/  LEA R17, R0, UR4, 0x3 ;  /* 0x0000000400117c11 */ /* 0x000fca000f8e18ff */
[----:B------:R-:W-:Y:S04]  /*0670*/  STS.64 [R17], R6 ;  /* 0x0000000611007388 */ /* 0x000fe80000000a00 */
[----:B------:R-:W0:Y:S02]  /*0680*/  LDS.64 R8, [R17+0x80] ;  /* 0x0000800011087984 */ /* 0x000e240000000a00 */
[----:B0-----:R-:W-:-:S07]  /*0690*/  DADD R8, R8, R6 ;  /* 0x0000000008087229 */ /* 0x001fce0000000006 */
        /* <DEDUP_REMOVED lines=12> */
[----:B------:R-:W-:Y:S01]  /*0760*/  STS.64 [R17], R6 ;  /* 0x0000000611007388 */ /* 0x000fe20000000a00 */
[----:B--2---:R-:W-:-:S07]  /*0770*/  DADD R4, R6, R4 ;  /* 0x0000000006047229 */ /* 0x004fce0000000004 */
[----:B------:R-:W-:Y:S01]  /*0780*/  STG.E.64 desc[UR6][R2.64], R4 ;  /* 0x0000000402007986 */ /* 0x000fe2000c101b06 */
[----:B------:R-:W-:Y:S05]  /*0790*/  EXIT ;  /* 0x000000000000794d */ /* 0x000fea0003800000 */
.L_x_16:
        /* <DEDUP_REMOVED lines=14> */
.L_x_19:


//--------------------- .nv.global.init           --------------------------
	.section	.nv.global.init,"aw",@progbits
.nv.global.init:
	.type		$str,@object
	.size		$str,(.L_0 - $str)
$str:
        /*0000*/ 	.byte	0x7e, 0x7e, 0x7e, 0x25, 0x6c, 0x66, 0x00
.L_0:


//--------------------- .nv.shared.reserved.0     --------------------------
	.section	.nv.shared.reserved.0,"aw",@nobits
	.weak		__nv_reservedSMEM_offset_0_alias
	.size		__nv_reservedSMEM_offset_0_alias, 0, 64
	.other		__nv_reservedSMEM_offset_0_alias,@"STO_CUDA_RESERVED_SHARED STV_DEFAULT"
__nv_reservedSMEM_offset_0_alias:
	.zero		0
	.zero		64


//--------------------- .nv.shared._Z10computeA_1PiiiiiiiiiiiiPdS0_S0_ --------------------------
	.section	.nv.shared._Z10computeA_1PiiiiiiiiiiiiPdS0_S0_,"aw",@nobits
	.sectionflags	@""
	.align	8
.nv.shared._Z10computeA_1PiiiiiiiiiiiiPdS0_S0_:
	.zero		1408


//--------------------- .nv.constant0._Z11computeA_22PiS_iiiiiiiiiiiiiiiiiPdS0_S0_iiii --------------------------
	.section	.nv.constant0._Z11computeA_22PiS_iiiiiiiiiiiiiiiiiPdS0_S0_iiii,"a",@progbits
	.sectionflags	@""
	.align	4
.nv.constant0._Z11computeA_22PiS_iiiiiiiiiiiiiiiiiPdS0_S0_iiii:
	.zero		1024


//--------------------- .nv.constant0._Z11computeA_11PiS_iiiiiiiiiiiPdS0_S0_ --------------------------
	.section	.nv.constant0._Z11computeA_11PiS_iiiiiiiiiiiPdS0_S0_,"a",@progbits
	.sectionflags	@""
	.align	4
.nv.constant0._Z11computeA_11PiS_iiiiiiiiiiiPdS0_S0_:
	.zero		984


//--------------------- .nv.constant0._Z10computeA_1PiiiiiiiiiiiiPdS0_S0_ --------------------------
	.section	.nv.constant0._Z10computeA_1PiiiiiiiiiiiiPdS0_S0_,"a",@progbits
	.sectionflags	@""
	.align	4
.nv.constant0._Z10computeA_1PiiiiiiiiiiiiPdS0_S0_:
	.zero		976


//--------------------- SYMBOLS --------------------------

	.type		.nv.reservedSmem.offset0,@object
	.size		.nv.reservedSmem.offset0,0x4
	.type		.nv.reservedSmem.cap,@object
	.size		.nv.reservedSmem.cap,0x4
	.type		vprintf,@function
